	.target	sm_90a

	.elftype	@"ET_EXEC"


//--------------------- .note.nv.tkinfo           --------------------------
	.section	.note.nv.tkinfo,"",@"SHT_NOTE"
	.sectionflags	@"SHF_NOTE_NV_TKINFO"
	.tkinfo
        /*0018*/ 	.word	0x00000002
        /*0030*/ 	.string	""
        /*0030*/ 	.string	"ptxas"
        /*0030*/ 	.string	"Cuda compilation tools, release 13.0, V13.0.88"
        /*0030*/ 	.string	"Build cuda_13.0.r13.0/compiler.36424714_0"
        /*0030*/ 	.string	"-arch sm_90a -m 64 "



//--------------------- .note.nv.cuinfo           --------------------------
	.section	.note.nv.cuinfo,"",@"SHT_NOTE"
	.sectionflags	@"SHF_NOTE_NV_CUINFO"
        /*0018*/ 	.short	0x0002
        /*001a*/ 	.short	0x005a
        /*001c*/ 	.short	0x0082
	.zero		2


//--------------------- .nv.info                  --------------------------
	.section	.nv.info,"",@"SHT_CUDA_INFO"
	.align	4


	//----- nvinfo : EIATTR_REGCOUNT
	.align		4
        /*0000*/ 	.byte	0x04, 0x2f
        /*0002*/ 	.short	(.L_12 - .L_11)
	.align		4
.L_11:
        /*0004*/ 	.word	index@(_ZN7cutlass13device_kernelINS_4gemm6kernel13GemmUniversalIN4cute5tupleIJiiiiEEENS1_10collective13CollectiveMmaINS1_37MainloopSm90TmaGmmaWarpSpecializedFP8ILi9ENS5_IJNS4_1CILi1EEENSA_ILi2EEESB_EEENS1_35KernelTmaWarpSpecializedCooperativeEEENS5_IJNSA_ILi128EEENSA_ILi64EEESG_EEENS_12float_e5m2_tENS5_IJlSB_lEEESJ_SK_NS4_8TiledMMAINS4_8MMA_AtomIJNS4_4SM904GMMA30MMA_64x64x32_F32E5M2E5M2_SS_TNILNSO_7ScaleInE1ELSQ_1EEEEEENS4_6LayoutINS5_IJSC_SB_SB_EEENS5_IJSB_NSA_ILi0EEESV_EEEEENS5_IJNS4_10UnderscoreESY_SY_EEEEENS4_23SM90_TMA_LOAD_MULTICASTENS4_14ComposedLayoutINS4_7SwizzleILi3ELi4ELi3EEENS4_18smem_ptr_flag_bitsILi8EEENST_INS5_IJNSA_ILi8EEESG_EEENS5_IJSG_SB_EEEEEEEvNS4_8identityENS4_13SM90_TMA_LOADES1B_vS1C_EENS_8epilogue10collective6detail29Sm90TmaWarpSpecializedAdapterINS1G_15DefaultEpilogueISJ_SK_SK_NS1F_6thread17LinearCombinationISJ_Li1EffLNS1K_9ScaleType4KindE0ELNS_15FloatRoundStyleE2ESJ_EENS1_15EpilogueDefaultEEEEEvvEEEEvNT_6ParamsE)
        /*0008*/ 	.word	0x000000a8


	//----- nvinfo : EIATTR_FRAME_SIZE
	.align		4
.L_12:
        /*000c*/ 	.byte	0x04, 0x11
        /*000e*/ 	.short	(.L_14 - .L_13)
	.align		4
.L_13:
        /*0010*/ 	.word	index@(_ZN7cutlass13device_kernelINS_4gemm6kernel13GemmUniversalIN4cute5tupleIJiiiiEEENS1_10collective13CollectiveMmaINS1_37MainloopSm90TmaGmmaWarpSpecializedFP8ILi9ENS5_IJNS4_1CILi1EEENSA_ILi2EEESB_EEENS1_35KernelTmaWarpSpecializedCooperativeEEENS5_IJNSA_ILi128EEENSA_ILi64EEESG_EEENS_12float_e5m2_tENS5_IJlSB_lEEESJ_SK_NS4_8TiledMMAINS4_8MMA_AtomIJNS4_4SM904GMMA30MMA_64x64x32_F32E5M2E5M2_SS_TNILNSO_7ScaleInE1ELSQ_1EEEEEENS4_6LayoutINS5_IJSC_SB_SB_EEENS5_IJSB_NSA_ILi0EEESV_EEEEENS5_IJNS4_10UnderscoreESY_SY_EEEEENS4_23SM90_TMA_LOAD_MULTICASTENS4_14ComposedLayoutINS4_7SwizzleILi3ELi4ELi3EEENS4_18smem_ptr_flag_bitsILi8EEENST_INS5_IJNSA_ILi8EEESG_EEENS5_IJSG_SB_EEEEEEEvNS4_8identityENS4_13SM90_TMA_LOADES1B_vS1C_EENS_8epilogue10collective6detail29Sm90TmaWarpSpecializedAdapterINS1G_15DefaultEpilogueISJ_SK_SK_NS1F_6thread17LinearCombinationISJ_Li1EffLNS1K_9ScaleType4KindE0ELNS_15FloatRoundStyleE2ESJ_EENS1_15EpilogueDefaultEEEEEvvEEEEvNT_6ParamsE)
        /*0014*/ 	.word	0x00000000


	//----- nvinfo : EIATTR_MIN_STACK_SIZE
	.align		4
.L_14:
        /*0018*/ 	.byte	0x04, 0x12
        /*001a*/ 	.short	(.L_16 - .L_15)
	.align		4
.L_15:
        /*001c*/ 	.word	index@(_ZN7cutlass13device_kernelINS_4gemm6kernel13GemmUniversalIN4cute5tupleIJiiiiEEENS1_10collective13CollectiveMmaINS1_37MainloopSm90TmaGmmaWarpSpecializedFP8ILi9ENS5_IJNS4_1CILi1EEENSA_ILi2EEESB_EEENS1_35KernelTmaWarpSpecializedCooperativeEEENS5_IJNSA_ILi128EEENSA_ILi64EEESG_EEENS_12float_e5m2_tENS5_IJlSB_lEEESJ_SK_NS4_8TiledMMAINS4_8MMA_AtomIJNS4_4SM904GMMA30MMA_64x64x32_F32E5M2E5M2_SS_TNILNSO_7ScaleInE1ELSQ_1EEEEEENS4_6LayoutINS5_IJSC_SB_SB_EEENS5_IJSB_NSA_ILi0EEESV_EEEEENS5_IJNS4_10UnderscoreESY_SY_EEEEENS4_23SM90_TMA_LOAD_MULTICASTENS4_14ComposedLayoutINS4_7SwizzleILi3ELi4ELi3EEENS4_18smem_ptr_flag_bitsILi8EEENST_INS5_IJNSA_ILi8EEESG_EEENS5_IJSG_SB_EEEEEEEvNS4_8identityENS4_13SM90_TMA_LOADES1B_vS1C_EENS_8epilogue10collective6detail29Sm90TmaWarpSpecializedAdapterINS1G_15DefaultEpilogueISJ_SK_SK_NS1F_6thread17LinearCombinationISJ_Li1EffLNS1K_9ScaleType4KindE0ELNS_15FloatRoundStyleE2ESJ_EENS1_15EpilogueDefaultEEEEEvvEEEEvNT_6ParamsE)
        /*0020*/ 	.word	0x00000000
.L_16:


//--------------------- .nv.compat                --------------------------
	.section	.nv.compat,"",@"SHT_CUDA_COMPAT_INFO"
	.align	4
        /*0000*/ 	.byte	0x02, 0x09, 0x01, 0x00, 0x02, 0x02, 0x04, 0x00, 0x02, 0x05, 0x05, 0x00, 0x03, 0x07, 0x01, 0x01
        /*0010*/ 	.byte	0x02, 0x03, 0x01, 0x00, 0x02, 0x06, 0x01, 0x00, 0x04, 0x0b, 0x08, 0x00, 0x00, 0x00, 0x00, 0x00
        /*0020*/ 	.byte	0x00, 0x00, 0x00, 0x00


//--------------------- .nv.info._ZN7cutlass13device_kernelINS_4gemm6kernel13GemmUniversalIN4cute5tupleIJiiiiEEENS1_10collective13CollectiveMmaINS1_37MainloopSm90TmaGmmaWarpSpecializedFP8ILi9ENS5_IJNS4_1CILi1EEENSA_ILi2EEESB_EEENS1_35KernelTmaWarpSpecializedCooperativeEEENS5_IJNSA_ILi128EEENSA_ILi64EEESG_EEENS_12float_e5m2_tENS5_IJlSB_lEEESJ_SK_NS4_8TiledMMAINS4_8MMA_AtomIJNS4_4SM904GMMA30MMA_64x64x32_F32E5M2E5M2_SS_TNILNSO_7ScaleInE1ELSQ_1EEEEEENS4_6LayoutINS5_IJSC_SB_SB_EEENS5_IJSB_NSA_ILi0EEESV_EEEEENS5_IJNS4_10UnderscoreESY_SY_EEEEENS4_23SM90_TMA_LOAD_MULTICASTENS4_14ComposedLayoutINS4_7SwizzleILi3ELi4ELi3EEENS4_18smem_ptr_flag_bitsILi8EEENST_INS5_IJNSA_ILi8EEESG_EEENS5_IJSG_SB_EEEEEEEvNS4_8identityENS4_13SM90_TMA_LOADES1B_vS1C_EENS_8epilogue10collective6detail29Sm90TmaWarpSpecializedAdapterINS1G_15DefaultEpilogueISJ_SK_SK_NS1F_6thread17LinearCombinationISJ_Li1EffLNS1K_9ScaleType4KindE0ELNS_15FloatRoundStyleE2ESJ_EENS1_15EpilogueDefaultEEEEEvvEEEEvNT_6ParamsE --------------------------
	.section	.nv.info._ZN7cutlass13device_kernelINS_4gemm6kernel13GemmUniversalIN4cute5tupleIJiiiiEEENS1_10collective13CollectiveMmaINS1_37MainloopSm90TmaGmmaWarpSpecializedFP8ILi9ENS5_IJNS4_1CILi1EEENSA_ILi2EEESB_EEENS1_35KernelTmaWarpSpecializedCooperativeEEENS5_IJNSA_ILi128EEENSA_ILi64EEESG_EEENS_12float_e5m2_tENS5_IJlSB_lEEESJ_SK_NS4_8TiledMMAINS4_8MMA_AtomIJNS4_4SM904GMMA30MMA_64x64x32_F32E5M2E5M2_SS_TNILNSO_7ScaleInE1ELSQ_1EEEEEENS4_6LayoutINS5_IJSC_SB_SB_EEENS5_IJSB_NSA_ILi0EEESV_EEEEENS5_IJNS4_10UnderscoreESY_SY_EEEEENS4_23SM90_TMA_LOAD_MULTICASTENS4_14ComposedLayoutINS4_7SwizzleILi3ELi4ELi3EEENS4_18smem_ptr_flag_bitsILi8EEENST_INS5_IJNSA_ILi8EEESG_EEENS5_IJSG_SB_EEEEEEEvNS4_8identityENS4_13SM90_TMA_LOADES1B_vS1C_EENS_8epilogue10collective6detail29Sm90TmaWarpSpecializedAdapterINS1G_15DefaultEpilogueISJ_SK_SK_NS1F_6thread17LinearCombinationISJ_Li1EffLNS1K_9ScaleType4KindE0ELNS_15FloatRoundStyleE2ESJ_EENS1_15EpilogueDefaultEEEEEvvEEEEvNT_6ParamsE,"",@"SHT_CUDA_INFO"
	.sectionflags	@""
	.align	4


	//----- nvinfo : EIATTR_CUDA_API_VERSION
	.align		4
        /*0000*/ 	.byte	0x04, 0x37
        /*0002*/ 	.short	(.L_18 - .L_17)
.L_17:
        /*0004*/ 	.word	0x00000082


	//----- nvinfo : EIATTR_KPARAM_INFO
	.align		4
.L_18:
        /*0008*/ 	.byte	0x04, 0x17
        /*000a*/ 	.short	(.L_20 - .L_19)
.L_19:
        /*000c*/ 	.word	0x00000000
        /*0010*/ 	.short	0x0000
        /*0012*/ 	.short	0x0070
        /*0014*/ 	.byte	0x00, 0xf0, 0x01, 0x10


	//----- nvinfo : EIATTR_SPARSE_MMA_MASK
	.align		4
.L_20:
        /*0018*/ 	.byte	0x03, 0x50
        /*001a*/ 	.short	0x0000


	//----- nvinfo : EIATTR_MAXREG_COUNT
	.align		4
        /*001c*/ 	.byte	0x03, 0x1b
        /*001e*/ 	.short	0x00a8


	//----- nvinfo : EIATTR_NUM_BARRIERS
	.align		4
        /*0020*/ 	.byte	0x02, 0x4c
        /*0022*/ 	.byte	0x01
	.zero		1


	//----- nvinfo : EIATTR_MERCURY_ISA_VERSION
	.align		4
        /*0024*/ 	.byte	0x03, 0x5f
        /*0026*/ 	.short	0x0101


	//----- nvinfo : EIATTR_INT_WARP_WIDE_INSTR_OFFSETS
	.align		4
        /*0028*/ 	.byte	0x04, 0x31
        /*002a*/ 	.short	(.L_22 - .L_21)


	//   ....[0]....
.L_21:
        /*002c*/ 	.word	0x00000510


	//   ....[1]....
        /*0030*/ 	.word	0x00000530


	//   ....[2]....
        /*0034*/ 	.word	0x00000710


	//----- nvinfo : EIATTR_COOP_GROUP_MASK_REGIDS
	.align		4
.L_22:
        /*0038*/ 	.byte	0x04, 0x29
        /*003a*/ 	.short	(.L_24 - .L_23)


	//   ....[0]....
.L_23:
        /*003c*/ 	.word	0xffffffff


	//   ....[1]....
        /*0040*/ 	.word	0xffffffff


	//   ....[2]....
        /*0044*/ 	.word	0xffffffff


	//   ....[3]....
        /*0048*/ 	.word	0xffffffff


	//   ....[4]....
        /*004c*/ 	.word	0xffffffff


	//   ....[5]....
        /*0050*/ 	.word	0xffffffff


	//----- nvinfo : EIATTR_COOP_GROUP_INSTR_OFFSETS
	.align		4
.L_24:
        /*0054*/ 	.byte	0x04, 0x28
        /*0056*/ 	.short	(.L_26 - .L_25)


	//   ....[0]....
.L_25:
        /*0058*/ 	.word	0x00000060


	//   ....[1]....
        /*005c*/ 	.word	0x00000070


	//   ....[2]....
        /*0060*/ 	.word	0x00000130


	//   ....[3]....
        /*0064*/ 	.word	0x00000390


	//   ....[4]....
        /*0068*/ 	.word	0x00000840


	//   ....[5]....
        /*006c*/ 	.word	0x000012b0


	//----- nvinfo : EIATTR_REG_RECONFIG
	.align		4
.L_26:
        /*0070*/ 	.byte	0x01, 0x54
	.zero		2


	//----- nvinfo : EIATTR_MBARRIER_INSTR_OFFSETS
	.align		4
        /*0074*/ 	.byte	0x04, 0x39
        /*0076*/ 	.short	(.L_28 - .L_27)


	//   ....[0]....
.L_27:
        /*0078*/ 	.word	0x00000250
        /*007c*/ 	.word	0x000000ff
        /*0080*/ 	.word	0x00000000
        /*0084*/ 	.short	0x0100
        /*0086*/ 	.byte	0x08
	.zero		1


	//   ....[1]....
        /*0088*/ 	.word	0x00000260
        /*008c*/ 	.word	0x000000ff
        /*0090*/ 	.word	0x00000048
        /*0094*/ 	.short	0x0100
        /*0096*/ 	.byte	0x08
	.zero		1


	//   ....[2]....
        /*0098*/ 	.word	0x00000270
        /*009c*/ 	.word	0x000000ff
        /*00a0*/ 	.word	0x00000008
        /*00a4*/ 	.short	0x0100
        /*00a6*/ 	.byte	0x08
	.zero		1


	//   ....[3]....
        /*00a8*/ 	.word	0x00000280
        /*00ac*/ 	.word	0x000000ff
        /*00b0*/ 	.word	0x00000050
        /*00b4*/ 	.short	0x0100
        /*00b6*/ 	.byte	0x08
	.zero		1


	//   ....[4]....
        /*00b8*/ 	.word	0x00000290
        /*00bc*/ 	.word	0x000000ff
        /*00c0*/ 	.word	0x00000010
        /*00c4*/ 	.short	0x0100
        /*00c6*/ 	.byte	0x08
	.zero		1


	//   ....[5]....
        /*00c8*/ 	.word	0x000002a0
        /*00cc*/ 	.word	0x000000ff
        /*00d0*/ 	.word	0x00000058
        /*00d4*/ 	.short	0x0100
        /*00d6*/ 	.byte	0x08
	.zero		1


	//   ....[6]....
        /*00d8*/ 	.word	0x000002b0
        /*00dc*/ 	.word	0x000000ff
        /*00e0*/ 	.word	0x00000018
        /*00e4*/ 	.short	0x0100
        /*00e6*/ 	.byte	0x08
	.zero		1


	//   ....[7]....
        /*00e8*/ 	.word	0x000002c0
        /*00ec*/ 	.word	0x000000ff
        /*00f0*/ 	.word	0x00000060
        /*00f4*/ 	.short	0x0100
        /*00f6*/ 	.byte	0x08
	.zero		1


	//   ....[8]....
        /*00f8*/ 	.word	0x000002d0
        /*00fc*/ 	.word	0x000000ff
        /*0100*/ 	.word	0x00000020
        /*0104*/ 	.short	0x0100
        /*0106*/ 	.byte	0x08
	.zero		1


	//   ....[9]....
        /*0108*/ 	.word	0x000002e0
        /*010c*/ 	.word	0x000000ff
        /*0110*/ 	.word	0x00000068
        /*0114*/ 	.short	0x0100
        /*0116*/ 	.byte	0x08
	.zero		1


	//   ....[10]....
        /*0118*/ 	.word	0x000002f0
        /*011c*/ 	.word	0x000000ff
        /*0120*/ 	.word	0x00000028
        /*0124*/ 	.short	0x0100
        /*0126*/ 	.byte	0x08
	.zero		1


	//   ....[11]....
        /*0128*/ 	.word	0x00000300
        /*012c*/ 	.word	0x000000ff
        /*0130*/ 	.word	0x00000070
        /*0134*/ 	.short	0x0100
        /*0136*/ 	.byte	0x08
	.zero		1


	//   ....[12]....
        /*0138*/ 	.word	0x00000310
        /*013c*/ 	.word	0x000000ff
        /*0140*/ 	.word	0x00000030
        /*0144*/ 	.short	0x0100
        /*0146*/ 	.byte	0x08
	.zero		1


	//   ....[13]....
        /*0148*/ 	.word	0x00000320
        /*014c*/ 	.word	0x000000ff
        /*0150*/ 	.word	0x00000078
        /*0154*/ 	.short	0x0100
        /*0156*/ 	.byte	0x08
	.zero		1


	//   ....[14]....
        /*0158*/ 	.word	0x00000330
        /*015c*/ 	.word	0x000000ff
        /*0160*/ 	.word	0x00000038
        /*0164*/ 	.short	0x0100
        /*0166*/ 	.byte	0x08
	.zero		1


	//   ....[15]....
        /*0168*/ 	.word	0x00000340
        /*016c*/ 	.word	0x000000ff
        /*0170*/ 	.word	0x00000080
        /*0174*/ 	.short	0x0100
        /*0176*/ 	.byte	0x08
	.zero		1


	//   ....[16]....
        /*0178*/ 	.word	0x00000350
        /*017c*/ 	.word	0x000000ff
        /*0180*/ 	.word	0x00000040
        /*0184*/ 	.short	0x0100
        /*0186*/ 	.byte	0x08
	.zero		1


	//   ....[17]....
        /*0188*/ 	.word	0x00000360
        /*018c*/ 	.word	0x000000ff
        /*0190*/ 	.word	0x00000088
        /*0194*/ 	.short	0x0100
        /*0196*/ 	.byte	0x08
	.zero		1


	//   ....[18]....
        /*0198*/ 	.word	0x00000790
        /*019c*/ 	.word	0x000000ff
        /*01a0*/ 	.word	0x000000a0
        /*01a4*/ 	.short	0x0100
        /*01a6*/ 	.byte	0x06
	.zero		1


	//   ....[19]....
        /*01a8*/ 	.word	0x000007f0
        /*01ac*/ 	.word	0x000000ff
        /*01b0*/ 	.word	0x000000a8
        /*01b4*/ 	.short	0x0100
        /*01b6*/ 	.byte	0x06
	.zero		1


	//   ....[20]....
        /*01b8*/ 	.word	0x000015e0
        /*01bc*/ 	.word	0x000000ff
        /*01c0*/ 	.word	0x00000000
        /*01c4*/ 	.short	0x010a
        /*01c6*/ 	.byte	0x06
	.zero		1


	//   ....[21]....
        /*01c8*/ 	.word	0x00001620
        /*01cc*/ 	.word	0x000000ff
        /*01d0*/ 	.word	0x00000000
        /*01d4*/ 	.short	0x010a
        /*01d6*/ 	.byte	0x06
	.zero		1


	//   ....[22]....
        /*01d8*/ 	.word	0x00001d10
        /*01dc*/ 	.word	0x000000ff
        /*01e0*/ 	.word	0x00000000
        /*01e4*/ 	.short	0x010a
        /*01e6*/ 	.byte	0x0c
	.zero		1


	//   ....[23]....
        /*01e8*/ 	.word	0x00001d50
        /*01ec*/ 	.word	0x000000ff
        /*01f0*/ 	.word	0x00000000
        /*01f4*/ 	.short	0x010a
        /*01f6*/ 	.byte	0x0c
	.zero		1


	//   ....[24]....
        /*01f8*/ 	.word	0x00002240
        /*01fc*/ 	.word	0x0000000d
        /*0200*/ 	.word	0x00000000
        /*0204*/ 	.short	0x0101
        /*0206*/ 	.byte	0x3f
	.zero		1


	//   ....[25]....
        /*0208*/ 	.word	0x000026c0
        /*020c*/ 	.word	0x00000008
        /*0210*/ 	.word	0x00000000
        /*0214*/ 	.short	0x0101
        /*0216*/ 	.byte	0x3f
	.zero		1


	//   ....[26]....
        /*0218*/ 	.word	0x00005f70
        /*021c*/ 	.word	0x00000012
        /*0220*/ 	.word	0x00000048
        /*0224*/ 	.short	0x010a
        /*0226*/ 	.byte	0x3f
	.zero		1


	//   ....[27]....
        /*0228*/ 	.word	0x00006300
        /*022c*/ 	.word	0x00000008
        /*0230*/ 	.word	0x000000a8
        /*0234*/ 	.short	0x0101
        /*0236*/ 	.byte	0x3f
	.zero		1


	//   ....[28]....
        /*0238*/ 	.word	0x00006a10
        /*023c*/ 	.word	0x00000007
        /*0240*/ 	.word	0x00000000
        /*0244*/ 	.short	0x010a
        /*0246*/ 	.byte	0x3f
	.zero		1


	//   ....[29]....
        /*0248*/ 	.word	0x00006a90
        /*024c*/ 	.word	0x00000008
        /*0250*/ 	.word	0x00000000
        /*0254*/ 	.short	0x010a
        /*0256*/ 	.byte	0x3f
	.zero		1


	//   ....[30]....
        /*0258*/ 	.word	0x00006b20
        /*025c*/ 	.word	0x00000009
        /*0260*/ 	.word	0x00000000
        /*0264*/ 	.short	0x010a
        /*0266*/ 	.byte	0x3f
	.zero		1


	//   ....[31]....
        /*0268*/ 	.word	0x00006bb0
        /*026c*/ 	.word	0x00000008
        /*0270*/ 	.word	0x00000000
        /*0274*/ 	.short	0x010a
        /*0276*/ 	.byte	0x3f
	.zero		1


	//   ....[32]....
        /*0278*/ 	.word	0x00006c40
        /*027c*/ 	.word	0x00000009
        /*0280*/ 	.word	0x00000000
        /*0284*/ 	.short	0x010a
        /*0286*/ 	.byte	0x3f
	.zero		1


	//   ....[33]....
        /*0288*/ 	.word	0x00006cd0
        /*028c*/ 	.word	0x00000008
        /*0290*/ 	.word	0x00000000
        /*0294*/ 	.short	0x010a
        /*0296*/ 	.byte	0x3f
	.zero		1


	//   ....[34]....
        /*0298*/ 	.word	0x00006d60
        /*029c*/ 	.word	0x00000009
        /*02a0*/ 	.word	0x00000000
        /*02a4*/ 	.short	0x010a
        /*02a6*/ 	.byte	0x3f
	.zero		1


	//   ....[35]....
        /*02a8*/ 	.word	0x00006df0
        /*02ac*/ 	.word	0x00000006
        /*02b0*/ 	.word	0x00000000
        /*02b4*/ 	.short	0x010a
        /*02b6*/ 	.byte	0x3f
	.zero		1


	//   ....[36]....
        /*02b8*/ 	.word	0x00006e80
        /*02bc*/ 	.word	0x00000003
        /*02c0*/ 	.word	0x00000000
        /*02c4*/ 	.short	0x010a
        /*02c6*/ 	.byte	0x3f
	.zero		1


	//   ....[37]....
        /*02c8*/ 	.word	0x00006ef0
        /*02cc*/ 	.word	0x00000009
        /*02d0*/ 	.word	0x00000000
        /*02d4*/ 	.short	0x010a
        /*02d6*/ 	.byte	0x3f
	.zero		1


	//   ....[38]....
        /*02d8*/ 	.word	0x00006f50
        /*02dc*/ 	.word	0x0000000d
        /*02e0*/ 	.word	0x00000000
        /*02e4*/ 	.short	0x010a
        /*02e6*/ 	.byte	0x3f
	.zero		1


	//   ....[39]....
        /*02e8*/ 	.word	0x00007020
        /*02ec*/ 	.word	0x00000012
        /*02f0*/ 	.word	0x00000048
        /*02f4*/ 	.short	0x010a
        /*02f6*/ 	.byte	0x3f
	.zero		1


	//   ....[40]....
        /*02f8*/ 	.word	0x000070f0
        /*02fc*/ 	.word	0x00000007
        /*0300*/ 	.word	0x00000000
        /*0304*/ 	.short	0x010a
        /*0306*/ 	.byte	0x3f
	.zero		1


	//   ....[41]....
        /*0308*/ 	.word	0x00007140
        /*030c*/ 	.word	0x00000008
        /*0310*/ 	.word	0x00000000
        /*0314*/ 	.short	0x010a
        /*0316*/ 	.byte	0x3f
	.zero		1


	//   ....[42]....
        /*0318*/ 	.word	0x00007190
        /*031c*/ 	.word	0x00000009
        /*0320*/ 	.word	0x00000000
        /*0324*/ 	.short	0x010a
        /*0326*/ 	.byte	0x3f
	.zero		1


	//   ....[43]....
        /*0328*/ 	.word	0x000071e0
        /*032c*/ 	.word	0x00000008
        /*0330*/ 	.word	0x00000000
        /*0334*/ 	.short	0x010a
        /*0336*/ 	.byte	0x3f
	.zero		1


	//   ....[44]....
        /*0338*/ 	.word	0x00007230
        /*033c*/ 	.word	0x00000009
        /*0340*/ 	.word	0x00000000
        /*0344*/ 	.short	0x010a
        /*0346*/ 	.byte	0x3f
	.zero		1


	//   ....[45]....
        /*0348*/ 	.word	0x00007280
        /*034c*/ 	.word	0x00000008
        /*0350*/ 	.word	0x00000000
        /*0354*/ 	.short	0x010a
        /*0356*/ 	.byte	0x3f
	.zero		1


	//   ....[46]....
        /*0358*/ 	.word	0x000072d0
        /*035c*/ 	.word	0x00000009
        /*0360*/ 	.word	0x00000000
        /*0364*/ 	.short	0x010a
        /*0366*/ 	.byte	0x3f
	.zero		1


	//   ....[47]....
        /*0368*/ 	.word	0x00007320
        /*036c*/ 	.word	0x00000006
        /*0370*/ 	.word	0x00000000
        /*0374*/ 	.short	0x010a
        /*0376*/ 	.byte	0x3f
	.zero		1


	//----- nvinfo : EIATTR_NUM_MBARRIERS
	.align		4
.L_28:
        /*0378*/ 	.byte	0x03, 0x38
        /*037a*/ 	.short	0x0014


	//----- nvinfo : EIATTR_EXIT_INSTR_OFFSETS
	.align		4
        /*037c*/ 	.byte	0x04, 0x1c
        /*037e*/ 	.short	(.L_30 - .L_29)


	//   ....[0]....
.L_29:
        /*0380*/ 	.word	0x000009a0


	//   ....[1]....
        /*0384*/ 	.word	0x00001180


	//   ....[2]....
        /*0388*/ 	.word	0x00005690


	//   ....[3]....
        /*038c*/ 	.word	0x00005bf0


	//   ....[4]....
        /*0390*/ 	.word	0x00006ed0


	//----- nvinfo : EIATTR_MAX_THREADS
	.align		4
.L_30:
        /*0394*/ 	.byte	0x04, 0x05
        /*0396*/ 	.short	(.L_32 - .L_31)
.L_31:
        /*0398*/ 	.word	0x00000180
        /*039c*/ 	.word	0x00000001
        /*03a0*/ 	.word	0x00000001


	//----- nvinfo : EIATTR_CRS_STACK_SIZE
	.align		4
.L_32:
        /*03a4*/ 	.byte	0x04, 0x1e
        /*03a6*/ 	.short	(.L_34 - .L_33)
.L_33:
        /*03a8*/ 	.word	0x00000000


	//----- nvinfo : EIATTR_CBANK_PARAM_SIZE
	.align		4
.L_34:
        /*03ac*/ 	.byte	0x03, 0x19
        /*03ae*/ 	.short	0x0470


	//----- nvinfo : EIATTR_PARAM_CBANK
	.align		4
        /*03b0*/ 	.byte	0x04, 0x0a
        /*03b2*/ 	.short	(.L_36 - .L_35)
	.align		4
.L_35:
        /*03b4*/ 	.word	index@(.nv.constant0._ZN7cutlass13device_kernelINS_4gemm6kernel13GemmUniversalIN4cute5tupleIJiiiiEEENS1_10collective13CollectiveMmaINS1_37MainloopSm90TmaGmmaWarpSpecializedFP8ILi9ENS5_IJNS4_1CILi1EEENSA_ILi2EEESB_EEENS1_35KernelTmaWarpSpecializedCooperativeEEENS5_IJNSA_ILi128EEENSA_ILi64EEESG_EEENS_12float_e5m2_tENS5_IJlSB_lEEESJ_SK_NS4_8TiledMMAINS4_8MMA_AtomIJNS4_4SM904GMMA30MMA_64x64x32_F32E5M2E5M2_SS_TNILNSO_7ScaleInE1ELSQ_1EEEEEENS4_6LayoutINS5_IJSC_SB_SB_EEENS5_IJSB_NSA_ILi0EEESV_EEEEENS5_IJNS4_10UnderscoreESY_SY_EEEEENS4_23SM90_TMA_LOAD_MULTICASTENS4_14ComposedLayoutINS4_7SwizzleILi3ELi4ELi3EEENS4_18smem_ptr_flag_bitsILi8EEENST_INS5_IJNSA_ILi8EEESG_EEENS5_IJSG_SB_EEEEEEEvNS4_8identityENS4_13SM90_TMA_LOADES1B_vS1C_EENS_8epilogue10collective6detail29Sm90TmaWarpSpecializedAdapterINS1G_15DefaultEpilogueISJ_SK_SK_NS1F_6thread17LinearCombinationISJ_Li1EffLNS1K_9ScaleType4KindE0ELNS_15FloatRoundStyleE2ESJ_EENS1_15EpilogueDefaultEEEEEvvEEEEvNT_6ParamsE)
        /*03b8*/ 	.short	0x0210
        /*03ba*/ 	.short	0x0470


	//----- nvinfo : EIATTR_SW_WAR
	.align		4
.L_36:
        /*03bc*/ 	.byte	0x04, 0x36
        /*03be*/ 	.short	(.L_38 - .L_37)
.L_37:
        /*03c0*/ 	.word	0x00000008
.L_38:


//--------------------- .nv.callgraph             --------------------------
	.section	.nv.callgraph,"",@"SHT_CUDA_CALLGRAPH"
	.align	4
	.sectionentsize	8
	.align		4
        /*0000*/ 	.word	0x00000000
	.align		4
        /*0004*/ 	.word	0xffffffff
	.align		4
        /*0008*/ 	.word	0x00000000
	.align		4
        /*000c*/ 	.word	0xfffffffe
	.align		4
        /*0010*/ 	.word	0x00000000
	.align		4
        /*0014*/ 	.word	0xfffffffd
	.align		4
        /*0018*/ 	.word	0x00000000
	.align		4
        /*001c*/ 	.word	0xfffffffc


//--------------------- .nv.constant4             --------------------------
	.section	.nv.constant4,"a",@progbits
	.align	8
	.align		8
.nv.constant4:
        /*0000*/ 	.dword	_ZN40_INTERNAL_52db2ae4_4_k_cu_ca453597_297254cuda3std3__45__cpo5beginE
	.align		8
        /*0008*/ 	.dword	_ZN40_INTERNAL_52db2ae4_4_k_cu_ca453597_297254cuda3std3__45__cpo3endE
	.align		8
        /*0010*/ 	.dword	_ZN40_INTERNAL_52db2ae4_4_k_cu_ca453597_297254cuda3std3__45__cpo6cbeginE
	.align		8
        /*0018*/ 	.dword	_ZN40_INTERNAL_52db2ae4_4_k_cu_ca453597_297254cuda3std3__45__cpo4cendE
	.align		8
        /*0020*/ 	.dword	_ZN40_INTERNAL_52db2ae4_4_k_cu_ca453597_297254cuda3std3__442_GLOBAL__N__52db2ae4_4_k_cu_ca453597_297256ignoreE
	.align		8
        /*0028*/ 	.dword	_ZN40_INTERNAL_52db2ae4_4_k_cu_ca453597_297254cuda3std3__419piecewise_constructE
	.align		8
        /*0030*/ 	.dword	_ZN40_INTERNAL_52db2ae4_4_k_cu_ca453597_297254cuda3std3__48in_placeE
	.align		8
        /*0038*/ 	.dword	_ZN40_INTERNAL_52db2ae4_4_k_cu_ca453597_297254cuda3std6ranges3__45__cpo4swapE
	.align		8
        /*0040*/ 	.dword	_ZN40_INTERNAL_52db2ae4_4_k_cu_ca453597_297254cuda3std6ranges3__45__cpo9iter_moveE
	.align		8
        /*0048*/ 	.dword	_ZN40_INTERNAL_52db2ae4_4_k_cu_ca453597_297254cute7productE
	.align		8
        /*0050*/ 	.dword	_ZN40_INTERNAL_52db2ae4_4_k_cu_ca453597_297254cute1_E


//--------------------- .text._ZN7cutlass13device_kernelINS_4gemm6kernel13GemmUniversalIN4cute5tupleIJiiiiEEENS1_10collective13CollectiveMmaINS1_37MainloopSm90TmaGmmaWarpSpecializedFP8ILi9ENS5_IJNS4_1CILi1EEENSA_ILi2EEESB_EEENS1_35KernelTmaWarpSpecializedCooperativeEEENS5_IJNSA_ILi128EEENSA_ILi64EEESG_EEENS_12float_e5m2_tENS5_IJlSB_lEEESJ_SK_NS4_8TiledMMAINS4_8MMA_AtomIJNS4_4SM904GMMA30MMA_64x64x32_F32E5M2E5M2_SS_TNILNSO_7ScaleInE1ELSQ_1EEEEEENS4_6LayoutINS5_IJSC_SB_SB_EEENS5_IJSB_NSA_ILi0EEESV_EEEEENS5_IJNS4_10UnderscoreESY_SY_EEEEENS4_23SM90_TMA_LOAD_MULTICASTENS4_14ComposedLayoutINS4_7SwizzleILi3ELi4ELi3EEENS4_18smem_ptr_flag_bitsILi8EEENST_INS5_IJNSA_ILi8EEESG_EEENS5_IJSG_SB_EEEEEEEvNS4_8identityENS4_13SM90_TMA_LOADES1B_vS1C_EENS_8epilogue10collective6detail29Sm90TmaWarpSpecializedAdapterINS1G_15DefaultEpilogueISJ_SK_SK_NS1F_6thread17LinearCombinationISJ_Li1EffLNS1K_9ScaleType4KindE0ELNS_15FloatRoundStyleE2ESJ_EENS1_15EpilogueDefaultEEEEEvvEEEEvNT_6ParamsE --------------------------
	.section	.text._ZN7cutlass13device_kernelINS_4gemm6kernel13GemmUniversalIN4cute5tupleIJiiiiEEENS1_10collective13CollectiveMmaINS1_37MainloopSm90TmaGmmaWarpSpecializedFP8ILi9ENS5_IJNS4_1CILi1EEENSA_ILi2EEESB_EEENS1_35KernelTmaWarpSpecializedCooperativeEEENS5_IJNSA_ILi128EEENSA_ILi64EEESG_EEENS_12float_e5m2_tENS5_IJlSB_lEEESJ_SK_NS4_8TiledMMAINS4_8MMA_AtomIJNS4_4SM904GMMA30MMA_64x64x32_F32E5M2E5M2_SS_TNILNSO_7ScaleInE1ELSQ_1EEEEEENS4_6LayoutINS5_IJSC_SB_SB_EEENS5_IJSB_NSA_ILi0EEESV_EEEEENS5_IJNS4_10UnderscoreESY_SY_EEEEENS4_23SM90_TMA_LOAD_MULTICASTENS4_14ComposedLayoutINS4_7SwizzleILi3ELi4ELi3EEENS4_18smem_ptr_flag_bitsILi8EEENST_INS5_IJNSA_ILi8EEESG_EEENS5_IJSG_SB_EEEEEEEvNS4_8identityENS4_13SM90_TMA_LOADES1B_vS1C_EENS_8epilogue10collective6detail29Sm90TmaWarpSpecializedAdapterINS1G_15DefaultEpilogueISJ_SK_SK_NS1F_6thread17LinearCombinationISJ_Li1EffLNS1K_9ScaleType4KindE0ELNS_15FloatRoundStyleE2ESJ_EENS1_15EpilogueDefaultEEEEEvvEEEEvNT_6ParamsE,"ax",@progbits
	.align	128
.text._ZN7cutlass13device_kernelINS_4gemm6kernel13GemmUniversalIN4cute5tupleIJiiiiEEENS1_10collective13CollectiveMmaINS1_37MainloopSm90TmaGmmaWarpSpecializedFP8ILi9ENS5_IJNS4_1CILi1EEENSA_ILi2EEESB_EEENS1_35KernelTmaWarpSpecializedCooperativeEEENS5_IJNSA_ILi128EEENSA_ILi64EEESG_EEENS_12float_e5m2_tENS5_IJlSB_lEEESJ_SK_NS4_8TiledMMAINS4_8MMA_AtomIJNS4_4SM904GMMA30MMA_64x64x32_F32E5M2E5M2_SS_TNILNSO_7ScaleInE1ELSQ_1EEEEEENS4_6LayoutINS5_IJSC_SB_SB_EEENS5_IJSB_NSA_ILi0EEESV_EEEEENS5_IJNS4_10UnderscoreESY_SY_EEEEENS4_23SM90_TMA_LOAD_MULTICASTENS4_14ComposedLayoutINS4_7SwizzleILi3ELi4ELi3EEENS4_18smem_ptr_flag_bitsILi8EEENST_INS5_IJNSA_ILi8EEESG_EEENS5_IJSG_SB_EEEEEEEvNS4_8identityENS4_13SM90_TMA_LOADES1B_vS1C_EENS_8epilogue10collective6detail29Sm90TmaWarpSpecializedAdapterINS1G_15DefaultEpilogueISJ_SK_SK_NS1F_6thread17LinearCombinationISJ_Li1EffLNS1K_9ScaleType4KindE0ELNS_15FloatRoundStyleE2ESJ_EENS1_15EpilogueDefaultEEEEEvvEEEEvNT_6ParamsE:
        .type           _ZN7cutlass13device_kernelINS_4gemm6kernel13GemmUniversalIN4cute5tupleIJiiiiEEENS1_10collective13CollectiveMmaINS1_37MainloopSm90TmaGmmaWarpSpecializedFP8ILi9ENS5_IJNS4_1CILi1EEENSA_ILi2EEESB_EEENS1_35KernelTmaWarpSpecializedCooperativeEEENS5_IJNSA_ILi128EEENSA_ILi64EEESG_EEENS_12float_e5m2_tENS5_IJlSB_lEEESJ_SK_NS4_8TiledMMAINS4_8MMA_AtomIJNS4_4SM904GMMA30MMA_64x64x32_F32E5M2E5M2_SS_TNILNSO_7ScaleInE1ELSQ_1EEEEEENS4_6LayoutINS5_IJSC_SB_SB_EEENS5_IJSB_NSA_ILi0EEESV_EEEEENS5_IJNS4_10UnderscoreESY_SY_EEEEENS4_23SM90_TMA_LOAD_MULTICASTENS4_14ComposedLayoutINS4_7SwizzleILi3ELi4ELi3EEENS4_18smem_ptr_flag_bitsILi8EEENST_INS5_IJNSA_ILi8EEESG_EEENS5_IJSG_SB_EEEEEEEvNS4_8identityENS4_13SM90_TMA_LOADES1B_vS1C_EENS_8epilogue10collective6detail29Sm90TmaWarpSpecializedAdapterINS1G_15DefaultEpilogueISJ_SK_SK_NS1F_6thread17LinearCombinationISJ_Li1EffLNS1K_9ScaleType4KindE0ELNS_15FloatRoundStyleE2ESJ_EENS1_15EpilogueDefaultEEEEEvvEEEEvNT_6ParamsE,@function
        .size           _ZN7cutlass13device_kernelINS_4gemm6kernel13GemmUniversalIN4cute5tupleIJiiiiEEENS1_10collective13CollectiveMmaINS1_37MainloopSm90TmaGmmaWarpSpecializedFP8ILi9ENS5_IJNS4_1CILi1EEENSA_ILi2EEESB_EEENS1_35KernelTmaWarpSpecializedCooperativeEEENS5_IJNSA_ILi128EEENSA_ILi64EEESG_EEENS_12float_e5m2_tENS5_IJlSB_lEEESJ_SK_NS4_8TiledMMAINS4_8MMA_AtomIJNS4_4SM904GMMA30MMA_64x64x32_F32E5M2E5M2_SS_TNILNSO_7ScaleInE1ELSQ_1EEEEEENS4_6LayoutINS5_IJSC_SB_SB_EEENS5_IJSB_NSA_ILi0EEESV_EEEEENS5_IJNS4_10UnderscoreESY_SY_EEEEENS4_23SM90_TMA_LOAD_MULTICASTENS4_14ComposedLayoutINS4_7SwizzleILi3ELi4ELi3EEENS4_18smem_ptr_flag_bitsILi8EEENST_INS5_IJNSA_ILi8EEESG_EEENS5_IJSG_SB_EEEEEEEvNS4_8identityENS4_13SM90_TMA_LOADES1B_vS1C_EENS_8epilogue10collective6detail29Sm90TmaWarpSpecializedAdapterINS1G_15DefaultEpilogueISJ_SK_SK_NS1F_6thread17LinearCombinationISJ_Li1EffLNS1K_9ScaleType4KindE0ELNS_15FloatRoundStyleE2ESJ_EENS1_15EpilogueDefaultEEEEEvvEEEEvNT_6ParamsE,(.L_x_153 - _ZN7cutlass13device_kernelINS_4gemm6kernel13GemmUniversalIN4cute5tupleIJiiiiEEENS1_10collective13CollectiveMmaINS1_37MainloopSm90TmaGmmaWarpSpecializedFP8ILi9ENS5_IJNS4_1CILi1EEENSA_ILi2EEESB_EEENS1_35KernelTmaWarpSpecializedCooperativeEEENS5_IJNSA_ILi128EEENSA_ILi64EEESG_EEENS_12float_e5m2_tENS5_IJlSB_lEEESJ_SK_NS4_8TiledMMAINS4_8MMA_AtomIJNS4_4SM904GMMA30MMA_64x64x32_F32E5M2E5M2_SS_TNILNSO_7ScaleInE1ELSQ_1EEEEEENS4_6LayoutINS5_IJSC_SB_SB_EEENS5_IJSB_NSA_ILi0EEESV_EEEEENS5_IJNS4_10UnderscoreESY_SY_EEEEENS4_23SM90_TMA_LOAD_MULTICASTENS4_14ComposedLayoutINS4_7SwizzleILi3ELi4ELi3EEENS4_18smem_ptr_flag_bitsILi8EEENST_INS5_IJNSA_ILi8EEESG_EEENS5_IJSG_SB_EEEEEEEvNS4_8identityENS4_13SM90_TMA_LOADES1B_vS1C_EENS_8epilogue10collective6detail29Sm90TmaWarpSpecializedAdapterINS1G_15DefaultEpilogueISJ_SK_SK_NS1F_6thread17LinearCombinationISJ_Li1EffLNS1K_9ScaleType4KindE0ELNS_15FloatRoundStyleE2ESJ_EENS1_15EpilogueDefaultEEEEEvvEEEEvNT_6ParamsE)
        .other          _ZN7cutlass13device_kernelINS_4gemm6kernel13GemmUniversalIN4cute5tupleIJiiiiEEENS1_10collective13CollectiveMmaINS1_37MainloopSm90TmaGmmaWarpSpecializedFP8ILi9ENS5_IJNS4_1CILi1EEENSA_ILi2EEESB_EEENS1_35KernelTmaWarpSpecializedCooperativeEEENS5_IJNSA_ILi128EEENSA_ILi64EEESG_EEENS_12float_e5m2_tENS5_IJlSB_lEEESJ_SK_NS4_8TiledMMAINS4_8MMA_AtomIJNS4_4SM904GMMA30MMA_64x64x32_F32E5M2E5M2_SS_TNILNSO_7ScaleInE1ELSQ_1EEEEEENS4_6LayoutINS5_IJSC_SB_SB_EEENS5_IJSB_NSA_ILi0EEESV_EEEEENS5_IJNS4_10UnderscoreESY_SY_EEEEENS4_23SM90_TMA_LOAD_MULTICASTENS4_14ComposedLayoutINS4_7SwizzleILi3ELi4ELi3EEENS4_18smem_ptr_flag_bitsILi8EEENST_INS5_IJNSA_ILi8EEESG_EEENS5_IJSG_SB_EEEEEEEvNS4_8identityENS4_13SM90_TMA_LOADES1B_vS1C_EENS_8epilogue10collective6detail29Sm90TmaWarpSpecializedAdapterINS1G_15DefaultEpilogueISJ_SK_SK_NS1F_6thread17LinearCombinationISJ_Li1EffLNS1K_9ScaleType4KindE0ELNS_15FloatRoundStyleE2ESJ_EENS1_15EpilogueDefaultEEEEEvvEEEEvNT_6ParamsE,@"STO_CUDA_ENTRY STV_DEFAULT"
_ZN7cutlass13device_kernelINS_4gemm6kernel13GemmUniversalIN4cute5tupleIJiiiiEEENS1_10collective13CollectiveMmaINS1_37MainloopSm90TmaGmmaWarpSpecializedFP8ILi9ENS5_IJNS4_1CILi1EEENSA_ILi2EEESB_EEENS1_35KernelTmaWarpSpecializedCooperativeEEENS5_IJNSA_ILi128EEENSA_ILi64EEESG_EEENS_12float_e5m2_tENS5_IJlSB_lEEESJ_SK_NS4_8TiledMMAINS4_8MMA_AtomIJNS4_4SM904GMMA30MMA_64x64x32_F32E5M2E5M2_SS_TNILNSO_7ScaleInE1ELSQ_1EEEEEENS4_6LayoutINS5_IJSC_SB_SB_EEENS5_IJSB_NSA_ILi0EEESV_EEEEENS5_IJNS4_10UnderscoreESY_SY_EEEEENS4_23SM90_TMA_LOAD_MULTICASTENS4_14ComposedLayoutINS4_7SwizzleILi3ELi4ELi3EEENS4_18smem_ptr_flag_bitsILi8EEENST_INS5_IJNSA_ILi8EEESG_EEENS5_IJSG_SB_EEEEEEEvNS4_8identityENS4_13SM90_TMA_LOADES1B_vS1C_EENS_8epilogue10collective6detail29Sm90TmaWarpSpecializedAdapterINS1G_15DefaultEpilogueISJ_SK_SK_NS1F_6thread17LinearCombinationISJ_Li1EffLNS1K_9ScaleType4KindE0ELNS_15FloatRoundStyleE2ESJ_EENS1_15EpilogueDefaultEEEEEvvEEEEvNT_6ParamsE:
[----:B------:R-:W-:Y:S01]  /*0000*/  LDC R1, c[0x0][0x28] ;  /* 0x00000a00ff017b82 */ /* 0x000fe20000000800 */
[----:B------:R-:W0:Y:S01]  /*0010*/  S2R R0, SR_TID.X ;  /* 0x0000000000007919 */ /* 0x000e220000002100 */
[----:B------:R-:W-:Y:S01]  /*0020*/  ELECT P0, URZ, PT ;  /* 0x00000000003f782f */ /* 0x000fe20003800000 */
[----:B------:R-:W-:Y:S01]  /*0030*/  BSSY B0, `(.L_x_0) ;  /* 0x000000f000007945 */ /* 0x000fe20003800000 */
[--C-:B0-----:R-:W-:Y:S02]  /*0040*/  SHF.R.U32.HI R2, RZ, 0x5, R0.reuse ;  /* 0x00000005ff027819 */ /* 0x101fe40000011600 */
[----:B------:R-:W-:-:S03]  /*0050*/  SHF.R.U32.HI R4, RZ, 0x7, R0 ;  /* 0x00000007ff047819 */ /* 0x000fc60000011600 */
[----:B------:R-:W0:Y:S04]  /*0060*/  SHFL.IDX PT, R3, R2, RZ, 0x1f ;  /* 0x00001fff02037589 */ /* 0x000e2800000e0000 */
[----:B------:R-:W1:Y:S01]  /*0070*/  SHFL.IDX PT, R4, R4, RZ, 0x1f ;  /* 0x00001fff04047589 */ /* 0x000e6200000e0000 */
[----:B0-----:R-:W-:-:S13]  /*0080*/  ISETP.NE.OR P0, PT, R3, RZ, !P0 ;  /* 0x000000ff0300720c */ /* 0x001fda0004705670 */
[----:B-1----:R-:W-:Y:S05]  /*0090*/  @P0 BRA `(.L_x_1) ;  /* 0x0000000000200947 */ /* 0x002fea0003800000 */
[----:B------:R-:W-:Y:S02]  /*00a0*/  ULDC.64 UR4, c[0x0][0x198] ;  /* 0x0000660000047ab9 */ /* 0x000fe40000000a00 */
[----:B------:R-:W-:Y:S02]  /*00b0*/  UIADD3 UR6, UP0, UR4, 0xf0, URZ ;  /* 0x000000f004067890 */ /* 0x000fe4000ff1e03f */
[----:B------:R-:W-:Y:S02]  /*00c0*/  UIADD3 UR4, UP1, UR4, 0x1f0, URZ ;  /* 0x000001f004047890 */ /* 0x000fe4000ff3e03f */
[----:B------:R-:W-:Y:S02]  /*00d0*/  UIADD3.X UR7, URZ, UR5, URZ, UP0, !UPT ;  /* 0x000000053f077290 */ /* 0x000fe400087fe43f */
[----:B------:R-:W-:-:S07]  /*00e0*/  UIADD3.X UR5, URZ, UR5, URZ, UP1, !UPT ;  /* 0x000000053f057290 */ /* 0x000fce0008ffe43f */
[----:B------:R0:W-:Y:S02]  /*00f0*/  UTMACCTL.PF [UR6] ;  /* 0x00000000060079b9 */ /* 0x0001e40008040000 */
[----:B------:R0:W-:Y:S02]  /*0100*/  UTMACCTL.PF [UR4] ;  /* 0x00000000040079b9 */ /* 0x0001e40008040000 */
[----:B0-----:R-:W-:Y:S01]  /*0110*/  NOP ;  /* 0x0000000000007918 */ /* 0x001fe20000000000 */
.L_x_1:
[----:B------:R-:W-:Y:S05]  /*0120*/  BSYNC B0 ;  /* 0x0000000000007941 */ /* 0x000fea0003800000 */
.L_x_0:
[----:B------:R-:W0:Y:S02]  /*0130*/  SHFL.IDX PT, R5, R2, RZ, 0x1f ;  /* 0x00001fff02057589 */ /* 0x000e2400000e0000 */
[----:B0-----:R-:W-:-:S13]  /*0140*/  ISETP.NE.AND P0, PT, R5, RZ, PT ;  /* 0x000000ff0500720c */ /* 0x001fda0003f05270 */
[----:B------:R-:W-:Y:S05]  /*0150*/  @P0 BRA `(.L_x_2) ;  /* 0x00000000008c0947 */ /* 0x000fea0003800000 */
[----:B------:R-:W-:Y:S01]  /*0160*/  ELECT P0, URZ, PT ;  /* 0x00000000003f782f */ /* 0x000fe20003800000 */
[----:B------:R-:W-:-:S12]  /*0170*/  BSSY B0, `(.L_x_2) ;  /* 0x0000021000007945 */ /* 0x000fd80003800000 */
[----:B------:R-:W-:Y:S05]  /*0180*/  @!P0 BRA `(.L_x_3) ;  /* 0x00000000007c8947 */ /* 0x000fea0003800000 */
[----:B------:R-:W0:Y:S01]  /*0190*/  S2UR UR8, SR_CgaCtaId ;  /* 0x00000000000879c3 */ /* 0x000e220000008800 */
[----:B------:R-:W-:Y:S01]  /*01a0*/  UMOV UR4, 0x400 ;  /* 0x0000040000047882 */ /* 0x000fe20000000000 */
[----:B------:R-:W-:Y:S01]  /*01b0*/  UMOV UR5, 0x1 ;  /* 0x0000000100057882 */ /* 0x000fe20000000000 */
[----:B------:R-:W-:Y:S02]  /*01c0*/  UMOV UR6, 0x4 ;  /* 0x0000000400067882 */ /* 0x000fe40000000000 */
[----:B------:R-:W-:-:S04]  /*01d0*/  UIADD3 UR6, -UR6, 0x100000, URZ ;  /* 0x0010000006067890 */ /* 0x000fc8000fffe13f */
[----:B------:R-:W-:Y:S02]  /*01e0*/  USHF.L.U32 UR7, UR6, 0xb, URZ ;  /* 0x0000000b06077899 */ /* 0x000fe4000800063f */
[----:B------:R-:W-:Y:S02]  /*01f0*/  USHF.L.U32 UR6, UR6, 0x1, URZ ;  /* 0x0000000106067899 */ /* 0x000fe4000800063f */
[----:B0-----:R-:W-:Y:S02]  /*0200*/  ULEA UR8, UR8, UR4, 0x18 ;  /* 0x0000000408087291 */ /* 0x001fe4000f8ec03f */
[----:B------:R-:W-:-:S04]  /*0210*/  UIADD3 UR4, -UR5, 0x100000, URZ ;  /* 0x0010000005047890 */ /* 0x000fc8000fffe13f */
[----:B------:R-:W-:Y:S02]  /*0220*/  USHF.L.U32 UR5, UR4, 0xb, URZ ;  /* 0x0000000b04057899 */ /* 0x000fe4000800063f */
[----:B------:R-:W-:Y:S01]  /*0230*/  USHF.L.U32 UR4, UR4, 0x1, URZ ;  /* 0x0000000104047899 */ /* 0x000fe2000800063f */
[----:B------:R-:W0:Y:S11]  /*0240*/  FENCE.VIEW.ASYNC.S ;  /* 0x00000000000073c6 */ /* 0x000e360000000000 */
[----:B0-----:R0:W1:Y:S01]  /*0250*/  SYNCS.EXCH.64 URZ, [UR8], UR4 ;  /* 0x00000004083f75b2 */ /* 0x0010620008000100 */
[----:B------:R0:W2:Y:S01]  /*0260*/  SYNCS.EXCH.64 URZ, [UR8+0x48], UR6 ;  /* 0x00004806083f75b2 */ /* 0x0000a20008000100 */
[----:B------:R0:W3:Y:S01]  /*0270*/  SYNCS.EXCH.64 URZ, [UR8+0x8], UR4 ;  /* 0x00000804083f75b2 */ /* 0x0000e20008000100 */
[----:B------:R0:W4:Y:S01]  /*0280*/  SYNCS.EXCH.64 URZ, [UR8+0x50], UR6 ;  /* 0x00005006083f75b2 */ /* 0x0001220008000100 */
[----:B------:R0:W0:Y:S01]  /*0290*/  SYNCS.EXCH.64 URZ, [UR8+0x10], UR4 ;  /* 0x00001004083f75b2 */ /* 0x0000220008000100 */
        /* <DEDUP_REMOVED lines=13> */
[----:B------:R-:W-:Y:S01]  /*0370*/  NOP ;  /* 0x0000000000007918 */ /* 0x000fe20000000000 */
.L_x_3:
[----:B0-----:R-:W-:Y:S05]  /*0380*/  BSYNC B0 ;  /* 0x0000000000007941 */ /* 0x001fea0003800000 */
.L_x_2:
[----:B------:R-:W0:Y:S01]  /*0390*/  SHFL.IDX PT, R2, R2, RZ, 0x1f ;  /* 0x00001fff02027589 */ /* 0x000e2200000e0000 */
[----:B------:R-:W-:Y:S01]  /*03a0*/  SHF.R.S32.HI R7, RZ, 0x1f, R0 ;  /* 0x0000001fff077819 */ /* 0x000fe20000011400 */
[----:B------:R-:W5:Y:S01]  /*03b0*/  S2UR UR8, SR_CTAID.X ;  /* 0x00000000000879c3 */ /* 0x000f620000002500 */
[----:B------:R-:W-:Y:S01]  /*03c0*/  ELECT P0, URZ, PT ;  /* 0x00000000003f782f */ /* 0x000fe20003800000 */
[----:B------:R-:W1:Y:S01]  /*03d0*/  S2R R8, SR_CTAID.Y ;  /* 0x0000000000087919 */ /* 0x000e620000002600 */
[----:B------:R-:W-:Y:S01]  /*03e0*/  LEA.HI R7, R7, R0, RZ, 0x7 ;  /* 0x0000000007077211 */ /* 0x000fe200078f38ff */
[----:B------:R-:W-:Y:S01]  /*03f0*/  ULDC UR4, c[0x0][0x154] ;  /* 0x0000550000047ab9 */ /* 0x000fe20000000800 */
[----:B------:R-:W-:Y:S01]  /*0400*/  NOP ;  /* 0x0000000000007918 */ /* 0x000fe20000000000 */
[----:B------:R-:W-:Y:S01]  /*0410*/  NOP ;  /* 0x0000000000007918 */ /* 0x000fe20000000000 */
[----:B------:R-:W-:Y:S01]  /*0420*/  LOP3.LUT R7, R7, 0xffffff80, RZ, 0xc0, !PT ;  /* 0xffffff8007077812 */ /* 0x000fe200078ec0ff */
[----:B------:R-:W2:Y:S04]  /*0430*/  LDC R14, c[0x0][0x140] ;  /* 0x00005000ff0e7b82 */ /* 0x000ea80000000800 */
[----:B------:R-:W-:-:S04]  /*0440*/  IMAD.IADD R7, R0, 0x1, -R7 ;  /* 0x0000000100077824 */ /* 0x000fc800078e0a07 */
[----:B------:R-:W3:Y:S01]  /*0450*/  LDC R17, c[0x0][0x148] ;  /* 0x00005200ff117b82 */ /* 0x000ee20000000800 */
[----:B------:R-:W-:Y:S02]  /*0460*/  SHF.R.S32.HI R6, RZ, 0x1f, R7 ;  /* 0x0000001fff067819 */ /* 0x000fe40000011407 */
[----:B------:R-:W-:Y:S02]  /*0470*/  LOP3.LUT P2, RZ, R7, 0x7, RZ, 0xc0, !PT ;  /* 0x0000000707ff7812 */ /* 0x000fe4000784c0ff */
[----:B------:R-:W-:Y:S02]  /*0480*/  LEA.HI R6, R6, R7, RZ, 0x3 ;  /* 0x0000000706067211 */ /* 0x000fe400078f18ff */
[----:B0-----:R-:W-:Y:S01]  /*0490*/  ISETP.NE.OR P0, PT, R2, RZ, !P0 ;  /* 0x000000ff0200720c */ /* 0x001fe20004705670 */
[----:B------:R-:W0:Y:S01]  /*04a0*/  LDC R12, c[0x0][0x144] ;  /* 0x00005100ff0c7b82 */ /* 0x000e220000000800 */
[--C-:B------:R-:W-:Y:S02]  /*04b0*/  SHF.R.S32.HI R2, RZ, 0x3, R6.reuse ;  /* 0x00000003ff027819 */ /* 0x100fe40000011406 */
[----:B------:R-:W-:-:S02]  /*04c0*/  SHF.R.S32.HI R11, RZ, 0x1f, R6 ;  /* 0x0000001fff0b7819 */ /* 0x000fc40000011406 */
[----:B------:R-:W-:Y:S02]  /*04d0*/  SHF.R.S32.HI R6, RZ, 0x1f, R5 ;  /* 0x0000001fff067819 */ /* 0x000fe40000011405 */
[----:B------:R-:W-:Y:S02]  /*04e0*/  LEA.HI R11, R11, R2, RZ, 0x2 ;  /* 0x000000020b0b7211 */ /* 0x000fe400078f10ff */
[----:B------:R-:W-:Y:S02]  /*04f0*/  LEA.HI R6, R6, R5, RZ, 0x2 ;  /* 0x0000000506067211 */ /* 0x000fe400078f10ff */
[----:B-1----:R-:W-:Y:S01]  /*0500*/  I2FP.F32.U32 R10, R8 ;  /* 0x00000008000a7245 */ /* 0x002fe20000201000 */
[----:B------:R-:W-:Y:S01]  /*0510*/  VOTEU.ALL UP0, P0 ;  /* 0x00000000003f7886 */ /* 0x000fe20000000000 */
[----:B------:R-:W-:Y:S01]  /*0520*/  LOP3.LUT R6, R6, 0x3ffffffc, RZ, 0xc0, !PT ;  /* 0x3ffffffc06067812 */ /* 0x000fe200078ec0ff */
[----:B------:R-:W-:Y:S01]  /*0530*/  VOTEU.ALL UP1, P0 ;  /* 0x00000000003f7886 */ /* 0x000fe20000020000 */
[----:B------:R-:W-:Y:S01]  /*0540*/  LOP3.LUT R11, R11, 0xfffffffc, RZ, 0xc0, !PT ;  /* 0xfffffffc0b0b7812 */ /* 0x000fe200078ec0ff */
[----:B------:R-:W-:Y:S01]  /*0550*/  FMUL R13, R10, UR4 ;  /* 0x000000040a0d7c20 */ /* 0x000fe20008400000 */
[----:B------:R-:W1:Y:S01]  /*0560*/  @!UP0 S2UR UR7, SR_CgaCtaId ;  /* 0x00000000000789c3 */ /* 0x000e620000008800 */
[----:B------:R-:W-:Y:S01]  /*0570*/  IMAD.IADD R6, R5, 0x1, -R6 ;  /* 0x0000000105067824 */ /* 0x000fe200078e0a06 */
[----:B-----5:R-:W-:Y:S01]  /*0580*/  I2FP.F32.U32 R5, UR8 ;  /* 0x0000000800057c45 */ /* 0x020fe20008201000 */
[----:B------:R-:W-:Y:S01]  /*0590*/  ULDC UR4, c[0x0][0x150] ;  /* 0x0000540000047ab9 */ /* 0x000fe20000000800 */
[----:B------:R-:W-:Y:S01]  /*05a0*/  IMAD.IADD R11, R2, 0x1, -R11 ;  /* 0x00000001020b7824 */ /* 0x000fe200078e0a0b */
[----:B------:R-:W-:Y:S01]  /*05b0*/  SHF.R.S32.HI R2, RZ, 0x1f, R3 ;  /* 0x0000001fff027819 */ /* 0x000fe20000011403 */
[----:B------:R-:W5:Y:S01]  /*05c0*/  F2I.U32.TRUNC.NTZ R13, R13 ;  /* 0x0000000d000d7305 */ /* 0x000f62000020f000 */
[----:B------:R-:W-:Y:S01]  /*05d0*/  FMUL R10, R5, UR4 ;  /* 0x00000004050a7c20 */ /* 0x000fe20008400000 */
[----:B------:R-:W-:Y:S01]  /*05e0*/  IMAD R6, R6, 0x4, R11 ;  /* 0x0000000406067824 */ /* 0x000fe200078e020b */
[----:B------:R-:W-:Y:S01]  /*05f0*/  LEA.HI R2, R2, R3, RZ, 0x2 ;  /* 0x0000000302027211 */ /* 0x000fe200078f10ff */
[----:B------:R-:W-:Y:S01]  /*0600*/  UMOV UR4, 0x20 ;  /* 0x0000002000047882 */ /* 0x000fe20000000000 */
[----:B------:R-:W-:Y:S01]  /*0610*/  @!UP0 UMOV UR6, 0x400 ;  /* 0x0000040000068882 */ /* 0x000fe20000000000 */
[----:B------:R-:W-:Y:S01]  /*0620*/  IMAD.SHL.U32 R5, R6, 0x4, RZ ;  /* 0x0000000406057824 */ /* 0x000fe200078e00ff */
[----:B------:R-:W-:Y:S01]  /*0630*/  LOP3.LUT R2, R2, 0xfffffffc, RZ, 0xc0, !PT ;  /* 0xfffffffc02027812 */ /* 0x000fe200078ec0ff */
[----:B------:R-:W4:Y:S01]  /*0640*/  F2I.U32.TRUNC.NTZ R10, R10 ;  /* 0x0000000a000a7305 */ /* 0x000f22000020f000 */
[----:B------:R-:W-:-:S04]  /*0650*/  @!UP0 UIADD3 UR4, -UR4, 0x100000, URZ ;  /* 0x0010000004048890 */ /* 0x000fc8000fffe13f */
[----:B------:R-:W-:Y:S02]  /*0660*/  @!UP0 USHF.L.U32 UR5, UR4, 0xb, URZ ;  /* 0x0000000b04058899 */ /* 0x000fe4000800063f */
[----:B------:R-:W-:Y:S01]  /*0670*/  @!UP0 USHF.L.U32 UR4, UR4, 0x1, URZ ;  /* 0x0000000104048899 */ /* 0x000fe2000800063f */
[----:B--2---:R-:W-:Y:S01]  /*0680*/  ISETP.EQ.U32.AND P3, PT, R14, 0x1, PT ;  /* 0x000000010e00780c */ /* 0x004fe20003f62070 */
[----:B------:R-:W-:Y:S01]  /*0690*/  VIADD R14, R4, 0xffffffff ;  /* 0xffffffff040e7836 */ /* 0x000fe20000000000 */
[----:B------:R-:W-:Y:S01]  /*06a0*/  LOP3.LUT R6, R6, 0xc, R5, 0x78, !PT ;  /* 0x0000000c06067812 */ /* 0x000fe200078e7805 */
[----:B------:R-:W-:Y:S02]  /*06b0*/  IMAD.IADD R3, R3, 0x1, -R2 ;  /* 0x0000000103037824 */ /* 0x000fe400078e0a02 */
[----:B-----5:R-:W-:Y:S01]  /*06c0*/  IMAD.MOV R20, RZ, RZ, -R13 ;  /* 0x000000ffff147224 */ /* 0x020fe200078e0a0d */
[----:B------:R-:W-:Y:S01]  /*06d0*/  ISETP.GE.U32.AND P5, PT, R14, 0x2, PT ;  /* 0x000000020e00780c */ /* 0x000fe20003fa6070 */
[----:B-1----:R-:W-:Y:S01]  /*06e0*/  @!UP0 ULEA UR6, UR7, UR6, 0x18 ;  /* 0x0000000607068291 */ /* 0x002fe2000f8ec03f */
[----:B------:R-:W-:Y:S01]  /*06f0*/  ISETP.NE.AND P1, PT, R3, 0x3, PT ;  /* 0x000000030300780c */ /* 0x000fe20003f25270 */
[----:B---3--:R-:W-:Y:S01]  /*0700*/  IMAD R5, R17, R20, R8 ;  /* 0x0000001411057224 */ /* 0x008fe200078e0208 */
[----:B------:R-:W-:Y:S01]  /*0710*/  VOTEU.ALL UP0, P0 ;  /* 0x00000000003f7886 */ /* 0x000fe20000000000 */
[----:B------:R-:W-:Y:S01]  /*0720*/  ISETP.LT.U32.AND P0, PT, R6, 0x2, !P2 ;  /* 0x000000020600780c */ /* 0x000fe20005701070 */
[----:B----4-:R-:W-:Y:S01]  /*0730*/  IMAD.MOV R7, RZ, RZ, -R10 ;  /* 0x000000ffff077224 */ /* 0x010fe200078e0a0a */
[----:B------:R-:W-:-:S02]  /*0740*/  ISETP.EQ.OR P1, PT, R3, RZ, !P1 ;  /* 0x000000ff0300720c */ /* 0x000fc40004f22670 */
[----:B------:R-:W-:Y:S01]  /*0750*/  ISETP.NE.AND P4, PT, R5, R6, PT ;  /* 0x000000060500720c */ /* 0x000fe20003f85270 */
[----:B0-----:R-:W-:Y:S01]  /*0760*/  IMAD R7, R12, R7, UR8 ;  /* 0x000000080c077e24 */ /* 0x001fe2000f8e0207 */
[C---:B------:R-:W-:Y:S01]  /*0770*/  ISETP.EQ.AND P1, PT, R4.reuse, RZ, P1 ;  /* 0x000000ff0400720c */ /* 0x040fe20000f22270 */
[----:B------:R-:W0:Y:S02]  /*0780*/  FENCE.VIEW.ASYNC.S ;  /* 0x00000000000073c6 */ /* 0x000e240000000000 */
[----:B0-----:R0:W1:Y:S01]  /*0790*/  @!UP0 SYNCS.EXCH.64 URZ, [UR6+0xa0], UR4 ;  /* 0x0000a004063f85b2 */ /* 0x0010620008000100 */
[----:B------:R-:W-:Y:S02]  /*07a0*/  ISETP.NE.AND P2, PT, R4, RZ, PT ;  /* 0x000000ff0400720c */ /* 0x000fe40003f45270 */
[----:B------:R-:W-:Y:S02]  /*07b0*/  ISETP.EQ.OR P4, PT, R7, RZ, !P4 ;  /* 0x000000ff0700720c */ /* 0x000fe40006782670 */
[----:B------:R-:W-:-:S02]  /*07c0*/  SEL R2, RZ, 0x1, !P1 ;  /* 0x00000001ff027807 */ /* 0x000fc40004800000 */
[----:B------:R-:W-:Y:S02]  /*07d0*/  PLOP3.LUT P0, PT, P0, P4, PT, 0x80, 0x0 ;  /* 0x000000000000781c */ /* 0x000fe40000709070 */
[----:B------:R-:W-:Y:S01]  /*07e0*/  SEL R2, R2, 0x2, P5 ;  /* 0x0000000202027807 */ /* 0x000fe20002800000 */
[----:B------:R0:W2:Y:S01]  /*07f0*/  @!UP1 SYNCS.EXCH.64 URZ, [UR6+0xa8], UR4 ;  /* 0x0000a804063f95b2 */ /* 0x0000a20008000100 */
[----:B------:R-:W-:Y:S01]  /*0800*/  NOP ;  /* 0x0000000000007918 */ /* 0x000fe20000000000 */
[----:B------:R-:W-:Y:S08]  /*0810*/  @!P3 BRA `(.L_x_4) ;  /* 0x000000000008b947 */ /* 0x000ff00003800000 */
[----:B-12---:R-:W-:Y:S01]  /*0820*/  UCGABAR_ARV ;  /* 0x00000000000079c7 */ /* 0x006fe20008000000 */
[----:B------:R-:W-:Y:S05]  /*0830*/  BRA `(.L_x_5) ;  /* 0x0000000000047947 */ /* 0x000fea0003800000 */
.L_x_4:
[----:B-12---:R-:W-:Y:S01]  /*0840*/  NOP ;  /* 0x0000000000007918 */ /* 0x006fe20000000000 */
.L_x_5:
[----:B------:R-:W1:Y:S01]  /*0850*/  LDC R4, c[0x0][0x65c] ;  /* 0x00019700ff047b82 */ /* 0x000e620000000800 */
[----:B------:R-:W-:Y:S01]  /*0860*/  IMAD.MOV.U32 R5, RZ, RZ, RZ ;  /* 0x000000ffff057224 */ /* 0x000fe200078e00ff */
[----:B-1----:R-:W-:Y:S01]  /*0870*/  ISETP.NE.AND P4, PT, R4, 0x1, PT ;  /* 0x000000010400780c */ /* 0x002fe20003f85270 */
[----:B------:R-:W-:-:S12]  /*0880*/  IMAD.U32 R4, RZ, RZ, UR8 ;  /* 0x00000008ff047e24 */ /* 0x000fd8000f8e00ff */
[----:B------:R-:W1:Y:S01]  /*0890*/  @P4 LDC R13, c[0x0][0x10] ;  /* 0x00000400ff0d4b82 */ /* 0x000e620000000800 */
[----:B------:R-:W-:Y:S02]  /*08a0*/  @P4 IMAD.MOV.U32 R9, RZ, RZ, RZ ;  /* 0x000000ffff094224 */ /* 0x000fe400078e00ff */
[----:B------:R-:W-:-:S05]  /*08b0*/  @P4 IMAD.MOV.U32 R15, RZ, RZ, RZ ;  /* 0x000000ffff0f4224 */ /* 0x000fca00078e00ff */
[----:B------:R-:W2:Y:S01]  /*08c0*/  @!P4 LDC R11, c[0x0][0xc] ;  /* 0x00000300ff0bcb82 */ /* 0x000ea20000000800 */
[----:B-1----:R-:W-:-:S04]  /*08d0*/  @P4 IMAD.WIDE.U32 R12, R13, UR8, R8 ;  /* 0x000000080d0c4c25 */ /* 0x002fc8000f8e0008 */
[----:B--2---:R-:W-:-:S04]  /*08e0*/  @!P4 IMAD.WIDE.U32 R10, R8, R11, R4 ;  /* 0x0000000b080ac225 */ /* 0x004fc800078e0004 */
[----:B------:R-:W-:Y:S02]  /*08f0*/  @P4 IMAD.MOV.U32 R4, RZ, RZ, R12 ;  /* 0x000000ffff044224 */ /* 0x000fe400078e000c */
[----:B------:R-:W-:Y:S02]  /*0900*/  @P4 IMAD.IADD R5, R13, 0x1, R15 ;  /* 0x000000010d054824 */ /* 0x000fe400078e020f */
[----:B------:R-:W-:Y:S02]  /*0910*/  @!P4 IMAD.MOV.U32 R4, RZ, RZ, R10 ;  /* 0x000000ffff04c224 */ /* 0x000fe400078e000a */
[----:B------:R-:W-:Y:S01]  /*0920*/  @!P4 IMAD.MOV.U32 R5, RZ, RZ, R11 ;  /* 0x000000ffff05c224 */ /* 0x000fe200078e000b */
[----:B------:R-:W-:Y:S06]  /*0930*/  @!P3 BRA `(.L_x_6) ;  /* 0x00000000000cb947 */ /* 0x000fec0003800000 */
[----:B------:R-:W-:Y:S01]  /*0940*/  UCGABAR_WAIT ;  /* 0x0000000000007dc7 */ /* 0x000fe20008000000 */
[----:B------:R-:W-:Y:S01]  /*0950*/  CCTL.IVALL ;  /* 0x00000000ff00798f */ /* 0x000fe20002000000 */
[----:B------:R-:W-:Y:S05]  /*0960*/  BRA `(.L_x_7) ;  /* 0x0000000000047947 */ /* 0x000fea0003800000 */
.L_x_6:
[----:B------:R-:W-:Y:S06]  /*0970*/  BAR.SYNC.DEFER_BLOCKING 0x0 ;  /* 0x0000000000007b1d */ /* 0x000fec0000010000 */
.L_x_7:
[----:B------:R-:W-:Y:S05]  /*0980*/  @!P2 BRA `(.L_x_8) ;  /* 0x0000004c0044a947 */ /* 0x000fea0003800000 */
[----:B------:R-:W-:-:S13]  /*0990*/  ISETP.GT.U32.AND P1, PT, R14, 0x1, PT ;  /* 0x000000010e00780c */ /* 0x000fda0003f24070 */
[----:B0-----:R-:W-:Y:S05]  /*09a0*/  @P1 EXIT ;  /* 0x000000000000194d */ /* 0x001fea0003800000 */
[----:B------:R-:W-:Y:S01]  /*09b0*/  ULDC.64 UR4, c[0x0][0x650] ;  /* 0x0001940000047ab9 */ /* 0x000fe20000000a00 */
[----:B------:R-:W-:Y:S01]  /*09c0*/  PRMT R10, RZ, 0x7610, R10 ;  /* 0x00007610ff0a7816 */ /* 0x000fe2000000000a */
[----:B------:R-:W-:Y:S01]  /*09d0*/  IMAD.MOV.U32 R11, RZ, RZ, -0x1 ;  /* 0xffffffffff0b7424 */ /* 0x000fe200078e00ff */
[----:B------:R-:W-:Y:S01]  /*09e0*/  ISETP.GE.U32.AND P1, PT, R4, UR4, PT ;  /* 0x0000000404007c0c */ /* 0x000fe2000bf26070 */
[----:B------:R-:W-:Y:S02]  /*09f0*/  IMAD.MOV.U32 R12, RZ, RZ, -0x1 ;  /* 0xffffffffff0c7424 */ /* 0x000fe400078e00ff */
[----:B------:R-:W-:Y:S01]  /*0a00*/  IMAD.MOV.U32 R71, RZ, RZ, -0x1 ;  /* 0xffffffffff477424 */ /* 0x000fe200078e00ff */
[----:B------:R-:W-:-:S13]  /*0a10*/  ISETP.GE.U32.AND.EX P1, PT, R5, UR5, PT, P1 ;  /* 0x0000000505007c0c */ /* 0x000fda000bf26110 */
[----:B------:R-:W-:Y:S05]  /*0a20*/  @P1 BRA `(.L_x_9) ;  /* 0x0000000400241947 */ /* 0x000fea0003800000 */
[----:B------:R-:W0:Y:S01]  /*0a30*/  LDC.64 R22, c[0x0][0x628] ;  /* 0x00018a00ff167b82 */ /* 0x000e220000000a00 */
[----:B------:R-:W-:Y:S02]  /*0a40*/  IMAD.MOV.U32 R10, RZ, RZ, R4 ;  /* 0x000000ffff0a7224 */ /* 0x000fe400078e0004 */
[----:B------:R-:W-:-:S05]  /*0a50*/  IMAD.MOV.U32 R11, RZ, RZ, R5 ;  /* 0x000000ffff0b7224 */ /* 0x000fca00078e0005 */
[----:B------:R-:W1:Y:S08]  /*0a60*/  LDC R16, c[0x0][0x630] ;  /* 0x00018c00ff107b82 */ /* 0x000e700000000800 */
[----:B------:R-:W2:Y:S01]  /*0a70*/  LDC.64 R24, c[0x0][0x620] ;  /* 0x00018800ff187b82 */ /* 0x000ea20000000a00 */
[----:B0-----:R-:W-:-:S04]  /*0a80*/  ISETP.NE.U32.AND P1, PT, R22, RZ, PT ;  /* 0x000000ff1600720c */ /* 0x001fc80003f25070 */
[----:B------:R-:W-:-:S13]  /*0a90*/  ISETP.NE.AND.EX P1, PT, R23, RZ, PT, P1 ;  /* 0x000000ff1700720c */ /* 0x000fda0003f25310 */
[----:B-12---:R-:W-:Y:S05]  /*0aa0*/  @!P1 BRA `(.L_x_10) ;  /* 0x0000000000289947 */ /* 0x006fea0003800000 */
[----:B------:R-:W0:Y:S02]  /*0ab0*/  LDC R3, c[0x0][0x634] ;  /* 0x00018d00ff037b82 */ /* 0x000e240000000800 */
[----:B0-----:R-:W-:-:S05]  /*0ac0*/  IADD3 R3, P1, R4, R3, RZ ;  /* 0x0000000304037210 */ /* 0x001fca0007f3e0ff */
[----:B------:R-:W-:-:S04]  /*0ad0*/  IMAD.X R19, RZ, RZ, R5, P1 ;  /* 0x000000ffff137224 */ /* 0x000fc800008e0605 */
[----:B------:R-:W-:-:S04]  /*0ae0*/  IMAD.WIDE.U32 R10, R19, R22, RZ ;  /* 0x00000016130a7225 */ /* 0x000fc800078e00ff */
[----:B------:R-:W-:-:S04]  /*0af0*/  IMAD.WIDE.U32 R12, P1, R3, R23, R10 ;  /* 0x00000017030c7225 */ /* 0x000fc8000782000a */
[----:B------:R-:W-:-:S04]  /*0b00*/  IMAD.WIDE.U32 R10, R3, R22, RZ ;  /* 0x00000016030a7225 */ /* 0x000fc800078e00ff */
[----:B------:R-:W-:Y:S01]  /*0b10*/  IMAD.X R15, RZ, RZ, RZ, P1 ;  /* 0x000000ffff0f7224 */ /* 0x000fe200008e06ff */
[----:B------:R-:W-:Y:S01]  /*0b20*/  IADD3 RZ, P1, R11, R12, RZ ;  /* 0x0000000c0bff7210 */ /* 0x000fe20007f3e0ff */
[----:B------:R-:W-:-:S04]  /*0b30*/  IMAD.MOV.U32 R14, RZ, RZ, R13 ;  /* 0x000000ffff0e7224 */ /* 0x000fc800078e000d */
[----:B------:R-:W-:-:S08]  /*0b40*/  IMAD.WIDE.U32.X R10, R19, R23, R14, P1 ;  /* 0x00000017130a7225 */ /* 0x000fd000008e040e */
.L_x_10:
[----:B------:R-:W0:Y:S01]  /*0b50*/  LDC.64 R28, c[0x0][0x640] ;  /* 0x00019000ff1c7b82 */ /* 0x000e220000000a00 */
[--C-:B------:R-:W-:Y:S01]  /*0b60*/  SHF.R.U64 R71, R10, R16, R11.reuse ;  /* 0x000000100a477219 */ /* 0x100fe2000000120b */
[----:B------:R-:W-:Y:S01]  /*0b70*/  IMAD R20, R17, R20, R8 ;  /* 0x0000001411147224 */ /* 0x000fe200078e0208 */
[----:B------:R-:W-:Y:S01]  /*0b80*/  SHF.R.U32.HI R3, RZ, R16, R11 ;  /* 0x00000010ff037219 */ /* 0x000fe2000001160b */
[----:B------:R-:W-:Y:S01]  /*0b90*/  IMAD.MOV.U32 R17, RZ, RZ, 0x1 ;  /* 0x00000001ff117424 */ /* 0x000fe200078e00ff */
[----:B------:R-:W-:-:S03]  /*0ba0*/  IADD3 R9, P1, RZ, -R71, RZ ;  /* 0x80000047ff097210 */ /* 0x000fc60007f3e0ff */
[----:B------:R-:W1:Y:S02]  /*0bb0*/  LDC R14, c[0x0][0x618] ;  /* 0x00018600ff0e7b82 */ /* 0x000e640000000800 */
[----:B------:R-:W-:Y:S02]  /*0bc0*/  IMAD.X R3, RZ, RZ, ~R3, P1 ;  /* 0x000000ffff037224 */ /* 0x000fe400008e0e03 */
[----:B------:R-:W-:-:S04]  /*0bd0*/  IMAD.WIDE.U32 R10, R9, R24, R4 ;  /* 0x00000018090a7225 */ /* 0x000fc800078e0004 */
[----:B------:R-:W2:Y:S01]  /*0be0*/  LDC R18, c[0x0][0x608] ;  /* 0x00018200ff127b82 */ /* 0x000ea20000000800 */
[----:B------:R-:W-:Y:S02]  /*0bf0*/  IMAD R12, R3, R24, RZ ;  /* 0x00000018030c7224 */ /* 0x000fe400078e02ff */
[----:B------:R-:W-:Y:S02]  /*0c00*/  IMAD.MOV.U32 R3, RZ, RZ, -0x1 ;  /* 0xffffffffff037424 */ /* 0x000fe400078e00ff */
[----:B------:R-:W-:-:S03]  /*0c10*/  IMAD R9, R9, R25, R12 ;  /* 0x0000001909097224 */ /* 0x000fc600078e020c */
[----:B------:R-:W3:Y:S01]  /*0c20*/  LDC R26, c[0x0][0x658] ;  /* 0x00019600ff1a7b82 */ /* 0x000ee20000000800 */
[----:B------:R-:W-:Y:S01]  /*0c30*/  IMAD.IADD R9, R11, 0x1, R9 ;  /* 0x000000010b097824 */ /* 0x000fe200078e0209 */
[----:B0-----:R-:W-:-:S04]  /*0c40*/  ISETP.NE.U32.AND P1, PT, R28, RZ, PT ;  /* 0x000000ff1c00720c */ /* 0x001fc80003f25070 */
[----:B------:R-:W-:Y:S02]  /*0c50*/  ISETP.NE.AND.EX P1, PT, R29, RZ, PT, P1 ;  /* 0x000000ff1d00720c */ /* 0x000fe40003f25310 */
[----:B------:R-:W0:Y:S01]  /*0c60*/  LDC R22, c[0x0][0x600] ;  /* 0x00018000ff167b82 */ /* 0x000e220000000800 */
[-CC-:B-1----:R-:W-:Y:S02]  /*0c70*/  SHF.R.U64 R16, R10, R14.reuse, R9.reuse ;  /* 0x0000000e0a107219 */ /* 0x182fe40000001209 */
[----:B------:R-:W-:-:S05]  /*0c80*/  SHF.R.U32.HI R9, RZ, R14, R9 ;  /* 0x0000000eff097219 */ /* 0x000fca0000011609 */
[----:B------:R-:W1:Y:S01]  /*0c90*/  LDC R19, c[0x0][0x648] ;  /* 0x00019200ff137b82 */ /* 0x000e620000000800 */
[-CC-:B--2---:R-:W-:Y:S02]  /*0ca0*/  SHF.R.U64 R25, R16, R18.reuse, R9.reuse ;  /* 0x0000001210197219 */ /* 0x184fe40000001209 */
[----:B------:R-:W-:-:S05]  /*0cb0*/  SHF.R.U32.HI R9, RZ, R18, R9 ;  /* 0x00000012ff097219 */ /* 0x000fca0000011609 */
[----:B------:R-:W2:Y:S01]  /*0cc0*/  LDC R21, c[0x0][0x638] ;  /* 0x00018e00ff157b82 */ /* 0x000ea20000000800 */
[-CC-:B---3--:R-:W-:Y:S02]  /*0cd0*/  SHF.R.U64 R18, R25, R26.reuse, R9.reuse ;  /* 0x0000001a19127219 */ /* 0x188fe40000001209 */
[-C--:B------:R-:W-:Y:S02]  /*0ce0*/  SHF.L.U32 R3, R3, R26.reuse, RZ ;  /* 0x0000001a03037219 */ /* 0x080fe400000006ff */
[----:B------:R-:W-:Y:S01]  /*0cf0*/  SHF.R.U32.HI R9, RZ, R26, R9 ;  /* 0x0000001aff097219 */ /* 0x000fe20000011609 */
[----:B------:R-:W-:Y:S01]  /*0d00*/  IMAD.MOV.U32 R8, RZ, RZ, R18 ;  /* 0x000000ffff087224 */ /* 0x000fe200078e0012 */
[----:B------:R-:W-:Y:S01]  /*0d10*/  LOP3.LUT R14, RZ, R3, RZ, 0x33, !PT ;  /* 0x00000003ff0e7212 */ /* 0x000fe200078e33ff */
[----:B------:R-:W3:Y:S01]  /*0d20*/  LDC R23, c[0x0][0x610] ;  /* 0x00018400ff177b82 */ /* 0x000ee20000000800 */
[----:B------:R-:W-:Y:S05]  /*0d30*/  @!P1 BRA `(.L_x_11) ;  /* 0x0000000000289947 */ /* 0x000fea0003800000 */
[----:B------:R-:W4:Y:S02]  /*0d40*/  LDC R3, c[0x0][0x64c] ;  /* 0x00019300ff037b82 */ /* 0x000f240000000800 */
[----:B----4-:R-:W-:-:S05]  /*0d50*/  IADD3 R3, P1, R18, R3, RZ ;  /* 0x0000000312037210 */ /* 0x010fca0007f3e0ff */
        /* <DEDUP_REMOVED lines=8> */
.L_x_11:
[----:B-1----:R-:W-:Y:S01]  /*0de0*/  SHF.R.U64 R8, R8, R19, R9 ;  /* 0x0000001308087219 */ /* 0x002fe20000001209 */
[----:B0-----:R-:W-:Y:S01]  /*0df0*/  VIADD R9, R22, 0xffffffff ;  /* 0xffffffff16097836 */ /* 0x001fe20000000000 */
[----:B------:R-:W-:Y:S02]  /*0e00*/  SHF.L.U32 R3, R17, R26, RZ ;  /* 0x0000001a11037219 */ /* 0x000fe400000006ff */
[----:B------:R-:W-:Y:S01]  /*0e10*/  LOP3.LUT R14, R25, R14, RZ, 0xc0, !PT ;  /* 0x0000000e190e7212 */ /* 0x000fe200078ec0ff */
[----:B------:R-:W-:Y:S01]  /*0e20*/  IMAD.MOV R10, RZ, RZ, -R8 ;  /* 0x000000ffff0a7224 */ /* 0x000fe200078e0a08 */
[----:B------:R-:W-:-:S03]  /*0e30*/  SEL R7, R7, R20, !P4 ;  /* 0x0000001407077207 */ /* 0x000fc60006000000 */
[----:B------:R-:W-:Y:S01]  /*0e40*/  IMAD R14, R3, R8, R14 ;  /* 0x00000008030e7224 */ /* 0x000fe200078e020e */
[----:B------:R-:W-:Y:S01]  /*0e50*/  LOP3.LUT R8, R16, R9, RZ, 0xc0, !PT ;  /* 0x0000000910087212 */ /* 0x000fe200078ec0ff */
[----:B--2---:R-:W-:Y:S02]  /*0e60*/  IMAD R3, R10, R21, R18 ;  /* 0x000000150a037224 */ /* 0x004fe400078e0212 */
[----:B---3--:R-:W-:Y:S02]  /*0e70*/  IMAD R7, R14, R23, R7 ;  /* 0x000000170e077224 */ /* 0x008fe400078e0207 */
[----:B------:R-:W-:Y:S02]  /*0e80*/  IMAD R8, R3, R22, R8 ;  /* 0x0000001603087224 */ /* 0x000fe400078e0208 */
[----:B------:R-:W-:-:S03]  /*0e90*/  IMAD.MOV.U32 R10, RZ, RZ, 0x1 ;  /* 0x00000001ff0a7424 */ /* 0x000fc600078e00ff */
[----:B------:R-:W-:Y:S02]  /*0ea0*/  SEL R12, R8, R7, !P4 ;  /* 0x00000007080c7207 */ /* 0x000fe40006000000 */
[----:B------:R-:W-:-:S07]  /*0eb0*/  SEL R11, R7, R8, !P4 ;  /* 0x00000008070b7207 */ /* 0x000fce0006000000 */
.L_x_9:
[----:B------:R-:W-:-:S08]  /*0ec0*/  NOP ;  /* 0x0000000000007918 */ /* 0x000fd00000000000 */
[----:B------:R-:W0:Y:S02]  /*0ed0*/  USETMAXREG.TRY_ALLOC.CTAPOOL UP0, 0xe8 ;  /* 0x000000e8000079c8 */ /* 0x000e240008000600 */
[----:B0-----:R-:W-:-:S13]  /*0ee0*/  PLOP3.LUT P1, PT, PT, PT, UP0, 0x80, 0x0 ;  /* 0x000000000000781c */ /* 0x001fda0003f2f008 */
[----:B------:R-:W-:Y:S05]  /*0ef0*/  @!P1 BRA `(.L_x_9) ;  /* 0xfffffffc00f09947 */ /* 0x000fea000383ffff */
[----:B------:R-:W-:Y:S01]  /*0f00*/  ULDC.64 UR4, c[0x0][0x598] ;  /* 0x0001660000047ab9 */ /* 0x000fe20000000a00 */
[----:B------:R-:W-:Y:S01]  /*0f10*/  ULDC.64 UR16, c[0x0][0x208] ;  /* 0x0000820000107ab9 */ /* 0x000fe20000000a00 */
[----:B------:R-:W-:-:S04]  /*0f20*/  ISETP.NE.U32.AND P1, PT, RZ, UR4, PT ;  /* 0x00000004ff007c0c */ /* 0x000fc8000bf25070 */
[----:B------:R-:W-:-:S13]  /*0f30*/  ISETP.NE.AND.EX P1, PT, RZ, UR5, PT, P1 ;  /* 0x00000005ff007c0c */ /* 0x000fda000bf25310 */
[----:B------:R-:W-:Y:S05]  /*0f40*/  @!P1 BRA `(.L_x_12) ;  /* 0x00000000001c9947 */ /* 0x000fea0003800000 */
[----:B------:R-:W0:Y:S02]  /*0f50*/  LDC.64 R8, c[0x0][0x598] ;  /* 0x00016600ff087b82 */ /* 0x000e240000000a00 */
[----:B0-----:R-:W2:Y:S02]  /*0f60*/  LDG.E.64 R8, desc[UR16][R8.64] ;  /* 0x0000001008087981 */ /* 0x001ea4000c1e1b00 */
[----:B--2---:R-:W-:-:S04]  /*0f70*/  ISETP.NE.U32.AND P1, PT, R8, RZ, PT ;  /* 0x000000ff0800720c */ /* 0x004fc80003f25070 */
[----:B------:R-:W-:-:S13]  /*0f80*/  ISETP.NE.AND.EX P1, PT, R9, RZ, PT, P1 ;  /* 0x000000ff0900720c */ /* 0x000fda0003f25310 */
[----:B------:R-:W-:Y:S05]  /*0f90*/  @!P1 BRA `(.L_x_12) ;  /* 0x0000000000089947 */ /* 0x000fea0003800000 */
[----:B------:R0:W5:Y:S01]  /*0fa0*/  LD.E R3, desc[UR16][R8.64] ;  /* 0x0000001008037980 */ /* 0x000162000c101900 */
[----:B------:R-:W-:Y:S05]  /*0fb0*/  BRA `(.L_x_13) ;  /* 0x0000000000207947 */ /* 0x000fea0003800000 */
.L_x_12:
[----:B------:R-:W-:Y:S02]  /*0fc0*/  ULDC.64 UR4, c[0x0][0x588] ;  /* 0x0001620000047ab9 */ /* 0x000fe40000000a00 */
[----:B------:R-:W-:-:S04]  /*0fd0*/  ISETP.NE.U32.AND P1, PT, RZ, UR4, PT ;  /* 0x00000004ff007c0c */ /* 0x000fc8000bf25070 */
[----:B------:R-:W-:-:S13]  /*0fe0*/  ISETP.NE.AND.EX P1, PT, RZ, UR5, PT, P1 ;  /* 0x00000005ff007c0c */ /* 0x000fda000bf25310 */
[----:B------:R-:W-:Y:S05]  /*0ff0*/  @!P1 BRA `(.L_x_14) ;  /* 0x00000000000c9947 */ /* 0x000fea0003800000 */
[----:B------:R-:W0:Y:S02]  /*1000*/  LDC.64 R8, c[0x0][0x588] ;  /* 0x00016200ff087b82 */ /* 0x000e240000000a00 */
[----:B0-----:R1:W5:Y:S01]  /*1010*/  LDG.E R3, desc[UR16][R8.64] ;  /* 0x0000001008037981 */ /* 0x001362000c1e1900 */
[----:B------:R-:W-:Y:S05]  /*1020*/  BRA `(.L_x_13) ;  /* 0x0000000000047947 */ /* 0x000fea0003800000 */
.L_x_14:
[----:B------:R-:W2:Y:S02]  /*1030*/  LDC R3, c[0x0][0x580] ;  /* 0x00016000ff037b82 */ /* 0x000ea40000000800 */
.L_x_13:
[----:B------:R-:W-:Y:S02]  /*1040*/  ULDC.64 UR4, c[0x0][0x5a0] ;  /* 0x0001680000047ab9 */ /* 0x000fe40000000a00 */
[----:B------:R-:W-:-:S04]  /*1050*/  ISETP.NE.U32.AND P1, PT, RZ, UR4, PT ;  /* 0x00000004ff007c0c */ /* 0x000fc8000bf25070 */
[----:B------:R-:W-:-:S13]  /*1060*/  ISETP.NE.AND.EX P1, PT, RZ, UR5, PT, P1 ;  /* 0x00000005ff007c0c */ /* 0x000fda000bf25310 */
[----:B------:R-:W-:Y:S05]  /*1070*/  @!P1 BRA `(.L_x_15) ;  /* 0x00000000001c9947 */ /* 0x000fea0003800000 */
[----:B01----:R-:W0:Y:S02]  /*1080*/  LDC.64 R8, c[0x0][0x5a0] ;  /* 0x00016800ff087b82 */ /* 0x003e240000000a00 */
[----:B0-----:R-:W3:Y:S02]  /*1090*/  LDG.E.64 R8, desc[UR16][R8.64] ;  /* 0x0000001008087981 */ /* 0x001ee4000c1e1b00 */
[----:B---3--:R-:W-:-:S04]  /*10a0*/  ISETP.NE.U32.AND P1, PT, R8, RZ, PT ;  /* 0x000000ff0800720c */ /* 0x008fc80003f25070 */
[----:B------:R-:W-:-:S13]  /*10b0*/  ISETP.NE.AND.EX P1, PT, R9, RZ, PT, P1 ;  /* 0x000000ff0900720c */ /* 0x000fda0003f25310 */
[----:B------:R-:W-:Y:S05]  /*10c0*/  @!P1 BRA `(.L_x_15) ;  /* 0x0000000000089947 */ /* 0x000fea0003800000 */
[----:B------:R0:W5:Y:S01]  /*10d0*/  LD.E R7, desc[UR16][R8.64] ;  /* 0x0000001008077980 */ /* 0x000162000c101900 */
[----:B------:R-:W-:Y:S05]  /*10e0*/  BRA `(.L_x_16) ;  /* 0x0000000000207947 */ /* 0x000fea0003800000 */
.L_x_15:
[----:B------:R-:W-:Y:S02]  /*10f0*/  ULDC.64 UR4, c[0x0][0x590] ;  /* 0x0001640000047ab9 */ /* 0x000fe40000000a00 */
[----:B------:R-:W-:-:S04]  /*1100*/  ISETP.NE.U32.AND P1, PT, RZ, UR4, PT ;  /* 0x00000004ff007c0c */ /* 0x000fc8000bf25070 */
[----:B------:R-:W-:-:S13]  /*1110*/  ISETP.NE.AND.EX P1, PT, RZ, UR5, PT, P1 ;  /* 0x00000005ff007c0c */ /* 0x000fda000bf25310 */
[----:B------:R-:W-:Y:S05]  /*1120*/  @!P1 BRA `(.L_x_17) ;  /* 0x00000000000c9947 */ /* 0x000fea0003800000 */
[----:B01----:R-:W0:Y:S02]  /*1130*/  LDC.64 R8, c[0x0][0x590] ;  /* 0x00016400ff087b82 */ /* 0x003e240000000a00 */
[----:B0-----:R1:W5:Y:S01]  /*1140*/  LDG.E R7, desc[UR16][R8.64] ;  /* 0x0000001008077981 */ /* 0x001362000c1e1900 */
[----:B------:R-:W-:Y:S05]  /*1150*/  BRA `(.L_x_16) ;  /* 0x0000000000047947 */ /* 0x000fea0003800000 */
.L_x_17:
[----:B------:R-:W3:Y:S02]  /*1160*/  LDC R7, c[0x0][0x584] ;  /* 0x00016100ff077b82 */ /* 0x000ee40000000800 */
.L_x_16:
[----:B------:R-:W-:-:S13]  /*1170*/  LOP3.LUT P1, RZ, R10, 0xff, RZ, 0xc0, !PT ;  /* 0x000000ff0aff7812 */ /* 0x000fda000782c0ff */
[----:B------:R-:W-:Y:S05]  /*1180*/  @!P1 EXIT ;  /* 0x000000000000994d */ /* 0x000fea0003800000 */
[----:B------:R-:W-:Y:S01]  /*1190*/  ULDC UR4, c[0x0][0x28c] ;  /* 0x0000a30000047ab9 */ /* 0x000fe20000000800 */
[----:B------:R-:W-:Y:S01]  /*11a0*/  LOP3.LUT R81, R2, 0x1, RZ, 0xfc, !PT ;  /* 0x0000000102517812 */ /* 0x000fe200078efcff */
[----:B------:R-:W-:-:S04]  /*11b0*/  UIADD3 UR4, UR4, 0x7f, URZ ;  /* 0x0000007f04047890 */ /* 0x000fc8000fffe03f */
[----:B------:R-:W-:-:S04]  /*11c0*/  USHF.R.S32.HI UR5, URZ, 0x1f, UR4 ;  /* 0x0000001f3f057899 */ /* 0x000fc80008011404 */
[----:B------:R-:W-:-:S03]  /*11d0*/  ULEA.HI UR5, UR5, UR4, URZ, 0x7 ;  /* 0x0000000405057291 */ /* 0x000fc6000f8f383f */
[----:B------:R-:W-:Y:S01]  /*11e0*/  UMOV UR4, URZ ;  /* 0x0000003f00047c82 */ /* 0x000fe20008000000 */
[----:B------:R-:W-:-:S03]  /*11f0*/  USHF.R.S32.HI UR9, URZ, 0x7, UR5 ;  /* 0x000000073f097899 */ /* 0x000fc60008011405 */
[----:B------:R-:W-:-:S09]  /*1200*/  UMOV UR5, URZ ;  /* 0x0000003f00057c82 */ /* 0x000fd20008000000 */
.L_x_108:
[----:B01----:R-:W-:Y:S01]  /*1210*/  LOP3.LUT R8, R0, 0x80, RZ, 0xc0, !PT ;  /* 0x0000008000087812 */ /* 0x003fe200078ec0ff */
[----:B------:R-:W0:Y:S01]  /*1220*/  S2UR UR13, SR_CgaCtaId ;  /* 0x00000000000d79c3 */ /* 0x000e220000008800 */
[----:B------:R-:W-:Y:S01]  /*1230*/  UMOV UR12, 0x400 ;  /* 0x00000400000c7882 */ /* 0x000fe20000000000 */
[----:B------:R-:W-:Y:S01]  /*1240*/  UMOV UR6, URZ ;  /* 0x0000003f00067c82 */ /* 0x000fe20008000000 */
[----:B------:R-:W-:Y:S01]  /*1250*/  SHF.R.U32.HI R8, RZ, 0x7, R8 ;  /* 0x00000007ff087819 */ /* 0x000fe20000011608 */
[----:B------:R-:W-:Y:S01]  /*1260*/  UMOV UR7, URZ ;  /* 0x0000003f00077c82 */ /* 0x000fe20008000000 */
[----:B------:R-:W-:Y:S01]  /*1270*/  UMOV UR18, UR5 ;  /* 0x0000000500127c82 */ /* 0x000fe20008000000 */
[----:B------:R-:W-:Y:S02]  /*1280*/  CS2R R14, SRZ ;  /* 0x00000000000e7805 */ /* 0x000fe4000001ff00 */
[----:B------:R-:W-:Y:S01]  /*1290*/  CS2R R16, SRZ ;  /* 0x0000000000107805 */ /* 0x000fe2000001ff00 */
[----:B------:R-:W1:Y:S01]  /*12a0*/  LDC R9, c[0x0][0x28c] ;  /* 0x0000a300ff097b82 */ /* 0x000e620000000800 */
[----:B----4-:R-:W4:Y:S01]  /*12b0*/  SHFL.IDX PT, R8, R8, RZ, 0x1f ;  /* 0x00001fff08087589 */ /* 0x010f2200000e0000 */
[----:B------:R-:W-:-:S02]  /*12c0*/  CS2R R18, SRZ ;  /* 0x0000000000127805 */ /* 0x000fc4000001ff00 */
[----:B------:R-:W-:Y:S02]  /*12d0*/  CS2R R20, SRZ ;  /* 0x0000000000147805 */ /* 0x000fe4000001ff00 */
[----:B------:R-:W-:Y:S02]  /*12e0*/  CS2R R56, SRZ ;  /* 0x0000000000387805 */ /* 0x000fe4000001ff00 */
[----:B------:R-:W-:Y:S02]  /*12f0*/  CS2R R58, SRZ ;  /* 0x00000000003a7805 */ /* 0x000fe4000001ff00 */
[----:B------:R-:W-:Y:S02]  /*1300*/  CS2R R60, SRZ ;  /* 0x00000000003c7805 */ /* 0x000fe4000001ff00 */
[----:B------:R-:W-:Y:S02]  /*1310*/  CS2R R62, SRZ ;  /* 0x00000000003e7805 */ /* 0x000fe4000001ff00 */
[----:B------:R-:W-:-:S02]  /*1320*/  CS2R R64, SRZ ;  /* 0x0000000000407805 */ /* 0x000fc4000001ff00 */
[----:B------:R-:W-:Y:S02]  /*1330*/  CS2R R66, SRZ ;  /* 0x0000000000427805 */ /* 0x000fe4000001ff00 */
[----:B------:R-:W-:Y:S01]  /*1340*/  CS2R R68, SRZ ;  /* 0x0000000000447805 */ /* 0x000fe2000001ff00 */
[----:B------:R-:W-:Y:S01]  /*1350*/  IMAD.MOV.U32 R70, RZ, RZ, RZ ;  /* 0x000000ffff467224 */ /* 0x000fe200078e00ff */
[----:B------:R-:W-:Y:S02]  /*1360*/  CS2R R72, SRZ ;  /* 0x0000000000487805 */ /* 0x000fe4000001ff00 */
[----:B------:R-:W-:Y:S02]  /*1370*/  CS2R R74, SRZ ;  /* 0x00000000004a7805 */ /* 0x000fe4000001ff00 */
[----:B------:R-:W-:Y:S02]  /*1380*/  CS2R R76, SRZ ;  /* 0x00000000004c7805 */ /* 0x000fe4000001ff00 */
[----:B------:R-:W-:Y:S01]  /*1390*/  CS2R R78, SRZ ;  /* 0x00000000004e7805 */ /* 0x000fe2000001ff00 */
[----:B------:R-:W-:Y:S01]  /*13a0*/  IMAD.MOV.U32 R80, RZ, RZ, RZ ;  /* 0x000000ffff507224 */ /* 0x000fe200078e00ff */
[----:B------:R-:W-:Y:S01]  /*13b0*/  CS2R R24, SRZ ;  /* 0x0000000000187805 */ /* 0x000fe2000001ff00 */
[----:B--2---:R-:W-:Y:S01]  /*13c0*/  IMAD.U32 R22, RZ, RZ, UR4 ;  /* 0x00000004ff167e24 */ /* 0x004fe2000f8e00ff */
[----:B------:R-:W-:-:S02]  /*13d0*/  CS2R R26, SRZ ;  /* 0x00000000001a7805 */ /* 0x000fc4000001ff00 */
[----:B------:R-:W-:Y:S02]  /*13e0*/  CS2R R28, SRZ ;  /* 0x00000000001c7805 */ /* 0x000fe4000001ff00 */
[----:B------:R-:W-:Y:S02]  /*13f0*/  CS2R R30, SRZ ;  /* 0x00000000001e7805 */ /* 0x000fe4000001ff00 */
[----:B------:R-:W-:Y:S02]  /*1400*/  CS2R R32, SRZ ;  /* 0x0000000000207805 */ /* 0x000fe4000001ff00 */
[----:B------:R-:W-:Y:S02]  /*1410*/  CS2R R34, SRZ ;  /* 0x0000000000227805 */ /* 0x000fe4000001ff00 */
[----:B-1----:R-:W-:Y:S02]  /*1420*/  ISETP.GE.AND P1, PT, R9, 0x1, PT ;  /* 0x000000010900780c */ /* 0x002fe40003f26270 */
[----:B------:R-:W-:-:S02]  /*1430*/  CS2R R36, SRZ ;  /* 0x0000000000247805 */ /* 0x000fc4000001ff00 */
[----:B----4-:R-:W-:Y:S02]  /*1440*/  R2UR UR8, R8 ;  /* 0x00000000080872ca */ /* 0x010fe400000e0000 */
[----:B------:R-:W-:Y:S02]  /*1450*/  CS2R R38, SRZ ;  /* 0x0000000000267805 */ /* 0x000fe4000001ff00 */
[----:B------:R-:W-:Y:S02]  /*1460*/  CS2R R40, SRZ ;  /* 0x0000000000287805 */ /* 0x000fe4000001ff00 */
[----:B------:R-:W-:Y:S02]  /*1470*/  CS2R R42, SRZ ;  /* 0x00000000002a7805 */ /* 0x000fe4000001ff00 */
[----:B------:R-:W-:Y:S02]  /*1480*/  CS2R R44, SRZ ;  /* 0x00000000002c7805 */ /* 0x000fe4000001ff00 */
[----:B------:R-:W-:-:S02]  /*1490*/  CS2R R46, SRZ ;  /* 0x00000000002e7805 */ /* 0x000fc4000001ff00 */
[----:B------:R-:W-:Y:S02]  /*14a0*/  CS2R R48, SRZ ;  /* 0x0000000000307805 */ /* 0x000fe4000001ff00 */
[----:B------:R-:W-:Y:S02]  /*14b0*/  CS2R R50, SRZ ;  /* 0x0000000000327805 */ /* 0x000fe4000001ff00 */
[----:B------:R-:W-:Y:S02]  /*14c0*/  CS2R R52, SRZ ;  /* 0x0000000000347805 */ /* 0x000fe4000001ff00 */
[----:B------:R-:W-:Y:S01]  /*14d0*/  CS2R R54, SRZ ;  /* 0x0000000000367805 */ /* 0x000fe2000001ff00 */
[----:B------:R-:W-:-:S04]  /*14e0*/  ULEA.HI UR10, UR8, UR8, URZ, 0x1 ;  /* 0x00000008080a7291 */ /* 0x000fc8000f8f083f */
[----:B------:R-:W-:Y:S02]  /*14f0*/  ULOP3.LUT UR11, UR10, 0x7fffe, URZ, 0xc0, !UPT ;  /* 0x0007fffe0a0b7892 */ /* 0x000fe4000f8ec03f */
[----:B0-----:R-:W-:Y:S02]  /*1500*/  ULEA UR10, UR13, UR12, 0x18 ;  /* 0x0000000c0d0a7291 */ /* 0x001fe4000f8ec03f */
[----:B------:R-:W-:-:S03]  /*1510*/  UIADD3 UR11, UR8, -UR11, URZ ;  /* 0x8000000b080b7290 */ /* 0x000fc6000fffe03f */
[----:B------:R-:W-:Y:S01]  /*1520*/  UMOV UR8, URZ ;  /* 0x0000003f00087c82 */ /* 0x000fe20008000000 */
[----:B------:R-:W-:-:S04]  /*1530*/  ULEA UR11, UR11, UR10, 0xd ;  /* 0x0000000a0b0b7291 */ /* 0x000fc8000f8e683f */
[----:B------:R-:W-:-:S04]  /*1540*/  UIADD3 UR11, UR11, 0x180, URZ ;  /* 0x000001800b0b7890 */ /* 0x000fc8000fffe03f */
[----:B------:R-:W-:-:S04]  /*1550*/  USHF.R.U32.HI UR11, URZ, 0x4, UR11 ;  /* 0x000000043f0b7899 */ /* 0x000fc8000801160b */
[----:B------:R-:W-:Y:S01]  /*1560*/  ULOP3.LUT UR11, UR11, 0x3fff, URZ, 0xc0, !UPT ;  /* 0x00003fff0b0b7892 */ /* 0x000fe2000f8ec03f */
[----:B------:R-:W-:Y:S11]  /*1570*/  @!P1 BRA `(.L_x_18) ;  /* 0x0000000400a09947 */ /* 0x000ff60003800000 */
[----:B------:R-:W-:-:S13]  /*1580*/  ISETP.NE.AND P2, PT, R81, 0x3, PT ;  /* 0x000000035100780c */ /* 0x000fda0003f45270 */
[----:B------:R-:W-:Y:S05]  /*1590*/  @!P2 BRA `(.L_x_19) ;  /* 0x000000000004a947 */ /* 0x000fea0003800000 */
[----:B------:R-:W-:Y:S01]  /*15a0*/  BPT.TRAP 0x1 ;  /* 0x000000040000795c */ /* 0x000fe20000300000 */
.L_x_19:
[----:B------:R-:W-:Y:S01]  /*15b0*/  ULEA UR6, UR5, UR10, 0x3 ;  /* 0x0000000a05067291 */ /* 0x000fe2000f8e183f */
[----:B------:R-:W-:-:S05]  /*15c0*/  IMAD.U32 R8, RZ, RZ, UR4 ;  /* 0x00000004ff087e24 */ /* 0x000fca000f8e00ff */
[----:B------:R-:W-:-:S04]  /*15d0*/  SHF.L.U32 R8, R8, 0x1f, RZ ;  /* 0x0000001f08087819 */ /* 0x000fc800000006ff */
[----:B------:R0:W1:Y:S01]  /*15e0*/  SYNCS.PHASECHK.TRANS64.TRYWAIT P1, [UR6], R8 ;  /* 0x00000008ff0075a7 */ /* 0x0000620008020146 */
[----:B------:R-:W-:Y:S05]  /*15f0*/  @!P2 BRA `(.L_x_20) ;  /* 0x000000000004a947 */ /* 0x000fea0003800000 */
[----:B------:R-:W-:Y:S01]  /*1600*/  BPT.TRAP 0x1 ;  /* 0x000000040000795c */ /* 0x000fe20000300000 */
.L_x_20:
[----:B-1----:R-:W-:Y:S05]  /*1610*/  @P1 BRA `(.L_x_21) ;  /* 0x0000000000081947 */ /* 0x002fea0003800000 */
[----:B------:R-:W1:Y:S02]  /*1620*/  SYNCS.PHASECHK.TRANS64.TRYWAIT P1, [UR6], R8 ;  /* 0x00000008ff0075a7 */ /* 0x000e640008020146 */
[----:B-1----:R-:W-:Y:S05]  /*1630*/  @!P1 BRA `(.L_x_22) ;  /* 0x0000005800289947 */ /* 0x002fea0003800000 */
.L_x_21:
[----:B------:R-:W-:Y:S01]  /*1640*/  UIADD3 UR6, UR10, 0x24180, URZ ;  /* 0x000241800a067890 */ /* 0x000fe2000fffe03f */
[----:B------:R-:W-:Y:S01]  /*1650*/  WARPGROUP.ARRIVE ;  /* 0x00000000000079c5 */ /* 0x000fe20000000000 */
[----:B------:R-:W-:Y:S01]  /*1660*/  ULOP3.LUT UR8, UR11, 0x10000, URZ, 0xfc, !UPT ;  /* 0x000100000b087892 */ /* 0x000fe2000f8efc3f */
[----:B------:R-:W-:Y:S01]  /*1670*/  CS2R R14, SRZ ;  /* 0x00000000000e7805 */ /* 0x000fe2000001ff00 */
[----:B------:R-:W-:Y:S01]  /*1680*/  USHF.R.U32.HI UR6, URZ, 0x4, UR6 ;  /* 0x000000043f067899 */ /* 0x000fe20008011606 */
[----:B------:R-:W-:Y:S01]  /*1690*/  CS2R R16, SRZ ;  /* 0x0000000000107805 */ /* 0x000fe2000001ff00 */
[----:B------:R-:W-:Y:S01]  /*16a0*/  UMOV UR13, 0x40000040 ;  /* 0x40000040000d7882 */ /* 0x000fe20000000000 */
[----:B------:R-:W-:Y:S01]  /*16b0*/  UMOV UR15, 0x40000040 ;  /* 0x40000040000f7882 */ /* 0x000fe20000000000 */
[----:B------:R-:W-:Y:S01]  /*16c0*/  ULOP3.LUT UR6, UR6, 0x3fff, URZ, 0xc0, !UPT ;  /* 0x00003fff06067892 */ /* 0x000fe2000f8ec03f */
[----:B------:R-:W-:Y:S02]  /*16d0*/  CS2R R18, SRZ ;  /* 0x0000000000127805 */ /* 0x000fe4000001ff00 */
[----:B------:R-:W-:-:S02]  /*16e0*/  CS2R R20, SRZ ;  /* 0x0000000000147805 */ /* 0x000fc4000001ff00 */
[----:B------:R-:W-:Y:S01]  /*16f0*/  CS2R R56, SRZ ;  /* 0x0000000000387805 */ /* 0x000fe2000001ff00 */
[----:B------:R-:W-:Y:S01]  /*1700*/  ULOP3.LUT UR7, UR6, 0x10000, URZ, 0xfc, !UPT ;  /* 0x0001000006077892 */ /* 0x000fe2000f8efc3f */
[----:B------:R-:W-:Y:S01]  /*1710*/  CS2R R58, SRZ ;  /* 0x00000000003a7805 */ /* 0x000fe2000001ff00 */
[----:B------:R-:W-:Y:S01]  /*1720*/  ULEA UR6, UR5, UR8, 0xa ;  /* 0x0000000805067291 */ /* 0x000fe2000f8e503f */
[----:B------:R-:W-:Y:S01]  /*1730*/  CS2R R60, SRZ ;  /* 0x00000000003c7805 */ /* 0x000fe2000001ff00 */
[----:B------:R-:W-:Y:S01]  /*1740*/  ULEA UR7, UR5, UR7, 0x9 ;  /* 0x0000000705077291 */ /* 0x000fe2000f8e483f */
[----:B------:R-:W-:Y:S02]  /*1750*/  CS2R R62, SRZ ;  /* 0x00000000003e7805 */ /* 0x000fe4000001ff00 */
[----:B------:R-:W-:Y:S02]  /*1760*/  CS2R R64, SRZ ;  /* 0x0000000000407805 */ /* 0x000fe4000001ff00 */
[----:B------:R-:W-:-:S02]  /*1770*/  CS2R R66, SRZ ;  /* 0x0000000000427805 */ /* 0x000fc4000001ff00 */
[----:B------:R-:W-:Y:S01]  /*1780*/  CS2R R68, SRZ ;  /* 0x0000000000447805 */ /* 0x000fe2000001ff00 */
[----:B------:R-:W-:Y:S01]  /*1790*/  UMOV UR12, UR6 ;  /* 0x00000006000c7c82 */ /* 0x000fe20008000000 */
[----:B------:R-:W-:Y:S01]  /*17a0*/  IMAD.MOV.U32 R70, RZ, RZ, RZ ;  /* 0x000000ffff467224 */ /* 0x000fe200078e00ff */
[----:B------:R-:W-:Y:S01]  /*17b0*/  UMOV UR14, UR7 ;  /* 0x00000007000e7c82 */ /* 0x000fe20008000000 */
[----:B------:R-:W-:Y:S01]  /*17c0*/  CS2R R72, SRZ ;  /* 0x0000000000487805 */ /* 0x000fe2000001ff00 */
[----:B------:R-:W-:Y:S01]  /*17d0*/  QGMMA.64x64x32.F32.E5M2.E5M2 R24, gdesc[UR12], RZ, !UPT ;  /* 0x00e000000c1879f3 */ /* 0x000fe2000c7038ff */
[----:B------:R-:W-:Y:S01]  /*17e0*/  UIADD3 UR12, UR6, 0x2, URZ ;  /* 0x00000002060c7890 */ /* 0x000fe2000fffe03f */
[----:B------:R-:W-:Y:S01]  /*17f0*/  CS2R R74, SRZ ;  /* 0x00000000004a7805 */ /* 0x000fe2000001ff00 */
[----:B------:R-:W-:Y:S01]  /*1800*/  UIADD3 UR14, UR7, 0x2, URZ ;  /* 0x00000002070e7890 */ /* 0x000fe2000fffe03f */
[----:B------:R-:W-:Y:S01]  /*1810*/  CS2R R76, SRZ ;  /* 0x00000000004c7805 */ /* 0x000fe2000001ff00 */
[----:B------:R-:W-:Y:S01]  /*1820*/  UMOV UR13, 0x40000040 ;  /* 0x40000040000d7882 */ /* 0x000fe20000000000 */
[----:B------:R-:W-:Y:S01]  /*1830*/  UMOV UR15, 0x40000040 ;  /* 0x40000040000f7882 */ /* 0x000fe20000000000 */
[----:B------:R-:W-:Y:S01]  /*1840*/  CS2R R78, SRZ ;  /* 0x00000000004e7805 */ /* 0x000fe2000001ff00 */
[----:B------:R-:W-:-:S04]  /*1850*/  IMAD.MOV.U32 R80, RZ, RZ, RZ ;  /* 0x000000ffff507224 */ /* 0x000fc800078e00ff */
[----:B------:R-:W-:Y:S01]  /*1860*/  QGMMA.64x64x32.F32.E5M2.E5M2 R24, gdesc[UR12], R24 ;  /* 0x00e000000c1879f3 */ /* 0x000fe20008703818 */
[----:B------:R-:W-:Y:S02]  /*1870*/  UIADD3 UR12, UR6, 0x4, URZ ;  /* 0x00000004060c7890 */ /* 0x000fe4000fffe03f */
[----:B------:R-:W-:Y:S01]  /*1880*/  UIADD3 UR14, UR7, 0x4, URZ ;  /* 0x00000004070e7890 */ /* 0x000fe2000fffe03f */
[----:B------:R-:W-:Y:S01]  /*1890*/  UMOV UR13, 0x40000040 ;  /* 0x40000040000d7882 */ /* 0x000fe20000000000 */
[----:B------:R-:W-:-:S07]  /*18a0*/  UMOV UR15, 0x40000040 ;  /* 0x40000040000f7882 */ /* 0x000fce0000000000 */
[----:B------:R-:W-:Y:S01]  /*18b0*/  QGMMA.64x64x32.F32.E5M2.E5M2 R24, gdesc[UR12], R24 ;  /* 0x00e000000c1879f3 */ /* 0x000fe20008703818 */
[----:B------:R-:W-:Y:S02]  /*18c0*/  UIADD3 UR14, UR7, 0x6, URZ ;  /* 0x00000006070e7890 */ /* 0x000fe4000fffe03f */
[----:B------:R-:W-:Y:S01]  /*18d0*/  UIADD3 UR12, UR6, 0x6, URZ ;  /* 0x00000006060c7890 */ /* 0x000fe2000fffe03f */
[----:B------:R-:W-:Y:S01]  /*18e0*/  ULDC UR7, c[0x0][0x50c] ;  /* 0x0001430000077ab9 */ /* 0x000fe20000000800 */
[----:B------:R-:W-:Y:S01]  /*18f0*/  UMOV UR13, 0x40000040 ;  /* 0x40000040000d7882 */ /* 0x000fe20000000000 */
[----:B------:R-:W-:Y:S01]  /*1900*/  UISETP.NE.AND UP0, UPT, UR7, 0x4, UPT ;  /* 0x000000040700788c */ /* 0x000fe2000bf05270 */
[----:B------:R-:W-:Y:S01]  /*1910*/  UMOV UR15, 0x40000040 ;  /* 0x40000040000f7882 */ /* 0x000fe20000000000 */
[----:B------:R-:W-:Y:S02]  /*1920*/  UMOV UR6, 0x4 ;  /* 0x0000000400067882 */ /* 0x000fe40000000000 */
[----:B------:R-:W-:-:S06]  /*1930*/  USEL UR7, URZ, 0x1, UP0 ;  /* 0x000000013f077887 */ /* 0x000fcc0008000000 */
[----:B------:R-:W-:Y:S01]  /*1940*/  ISETP.NE.AND P1, PT, RZ, UR7, PT ;  /* 0x00000007ff007c0c */ /* 0x000fe2000bf25270 */
[----:B------:R-:W-:-:S12]  /*1950*/  QGMMA.64x64x32.F32.E5M2.E5M2 R24, gdesc[UR12], R24, gsb0 ;  /* 0x00e000000c1879f3 */ /* 0x000fd80008003818 */
[----:B------:R-:W-:Y:S05]  /*1960*/  @!P1 BRA `(.L_x_23) ;  /* 0x0000000000889947 */ /* 0x000fea0003800000 */
[----:B------:R-:W-:Y:S02]  /*1970*/  WARPGROUP.DEPBAR.LE gsb0, 0x0 ;  /* 0x00008000000079c5 */ /* 0x000fe40000010000 */
[----:B------:R-:W-:-:S01]  /*1980*/  FADD R79, RZ, R24 ;  /* 0x00000018ff4f7221 */ /* 0x000fc20000000000 */
[----:B------:R-:W-:Y:S01]  /*1990*/  FADD R80, RZ, R25 ;  /* 0x00000019ff507221 */ /* 0x000fe20000000000 */
        /* <DEDUP_REMOVED lines=30> */
[----:B------:R-:W-:-:S06]  /*1b80*/  UMOV UR6, URZ ;  /* 0x0000003f00067c82 */ /* 0x000fcc0008000000 */
.L_x_23:
[----:B------:R-:W-:-:S04]  /*1b90*/  UIADD3 UR18, UR5, 0x1, URZ ;  /* 0x0000000105127890 */ /* 0x000fc8000fffe03f */
[----:B------:R-:W-:-:S04]  /*1ba0*/  UISETP.NE.AND UP0, UPT, UR18, 0x9, UPT ;  /* 0x000000091200788c */ /* 0x000fc8000bf05270 */
[----:B------:R-:W-:Y:S02]  /*1bb0*/  USEL UR8, URZ, 0x1, UP0 ;  /* 0x000000013f087887 */ /* 0x000fe40008000000 */
[----:B------:R-:W-:Y:S02]  /*1bc0*/  USEL UR18, UR18, URZ, UP0 ;  /* 0x0000003f12127287 */ /* 0x000fe40008000000 */
[----:B------:R-:W-:-:S06]  /*1bd0*/  ULOP3.LUT UR8, UR4, UR8, URZ, 0x3c, !UPT ;  /* 0x0000000804087292 */ /* 0x000fcc000f8e3c3f */
[----:B------:R-:W-:Y:S01]  /*1be0*/  IMAD.U32 R22, RZ, RZ, UR8 ;  /* 0x00000008ff167e24 */ /* 0x000fe2000f8e00ff */
[----:B------:R-:W-:-:S06]  /*1bf0*/  UMOV UR8, 0x1 ;  /* 0x0000000100087882 */ /* 0x000fcc0000000000 */
.L_x_18:
[----:B------:R-:W-:-:S04]  /*1c00*/  UISETP.LT.AND UP0, UPT, UR9, 0x1, UPT ;  /* 0x000000010900788c */ /* 0x000fc8000bf01270 */
[----:B------:R-:W-:-:S04]  /*1c10*/  USEL UR12, UR9, 0x1, UP0 ;  /* 0x00000001090c7887 */ /* 0x000fc80008000000 */
[----:B------:R-:W-:-:S04]  /*1c20*/  UIADD3 UR12, UR9, -UR12, URZ ;  /* 0x8000000c090c7290 */ /* 0x000fc8000fffe03f */
[----:B------:R-:W-:-:S06]  /*1c30*/  UISETP.GE.AND UP0, UPT, UR12, 0x1, UPT ;  /* 0x000000010c00788c */ /* 0x000fcc000bf06270 */
[----:B------:R-:W-:-:S13]  /*1c40*/  PLOP3.LUT P1, PT, PT, PT, UP0, 0x80, 0x0 ;  /* 0x000000000000781c */ /* 0x000fda0003f2f008 */
[----:B------:R-:W-:Y:S05]  /*1c50*/  @!P1 BRA `(.L_x_24) ;  /* 0x0000000400b49947 */ /* 0x000fea0003800000 */
[----:B01----:R-:W-:Y:S01]  /*1c60*/  IMAD.U32 R8, RZ, RZ, UR12 ;  /* 0x0000000cff087e24 */ /* 0x003fe2000f8e00ff */
[----:B------:R-:W-:Y:S01]  /*1c70*/  ULDC UR19, c[0x0][0x50c] ;  /* 0x0001430000137ab9 */ /* 0x000fe20000000800 */
[----:B------:R-:W-:-:S07]  /*1c80*/  IMAD.U32 R9, RZ, RZ, UR5 ;  /* 0x00000005ff097e24 */ /* 0x000fce000f8e00ff */
.L_x_32:
[----:B------:R-:W-:-:S13]  /*1c90*/  ISETP.NE.AND P2, PT, R81, 0x3, PT ;  /* 0x000000035100780c */ /* 0x000fda0003f45270 */
[----:B0-----:R-:W-:Y:S05]  /*1ca0*/  @!P2 BRA `(.L_x_25) ;  /* 0x000000000004a947 */ /* 0x001fea0003800000 */
[----:B------:R-:W-:Y:S01]  /*1cb0*/  BPT.TRAP 0x1 ;  /* 0x000000040000795c */ /* 0x000fe20000300000 */
.L_x_25:
[----:B------:R-:W0:Y:S01]  /*1cc0*/  S2UR UR12, SR_CgaCtaId ;  /* 0x00000000000c79c3 */ /* 0x000e220000008800 */
[----:B------:R-:W-:Y:S01]  /*1cd0*/  UMOV UR10, 0x400 ;  /* 0x00000400000a7882 */ /* 0x000fe20000000000 */
[----:B------:R-:W-:Y:S01]  /*1ce0*/  SHF.L.U32 R10, R22, 0x1f, RZ ;  /* 0x0000001f160a7819 */ /* 0x000fe200000006ff */
[----:B0-----:R-:W-:-:S04]  /*1cf0*/  ULEA UR10, UR12, UR10, 0x18 ;  /* 0x0000000a0c0a7291 */ /* 0x001fc8000f8ec03f */
[----:B------:R-:W-:-:S09]  /*1d00*/  ULEA UR12, UR18, UR10, 0x3 ;  /* 0x0000000a120c7291 */ /* 0x000fd2000f8e183f */
[----:B------:R0:W1:Y:S01]  /*1d10*/  SYNCS.PHASECHK.TRANS64.TRYWAIT P1, [UR12], R10 ;  /* 0x0000000aff0075a7 */ /* 0x000062000802014c */
[----:B------:R-:W-:Y:S05]  /*1d20*/  @!P2 BRA `(.L_x_26) ;  /* 0x000000000004a947 */ /* 0x000fea0003800000 */
[----:B------:R-:W-:Y:S01]  /*1d30*/  BPT.TRAP 0x1 ;  /* 0x000000040000795c */ /* 0x000fe20000300000 */
.L_x_26:
[----:B-1----:R-:W-:Y:S05]  /*1d40*/  @P1 BRA `(.L_x_27) ;  /* 0x0000000000081947 */ /* 0x002fea0003800000 */
[----:B------:R-:W1:Y:S02]  /*1d50*/  SYNCS.PHASECHK.TRANS64.TRYWAIT P1, [UR12], R10 ;  /* 0x0000000aff0075a7 */ /* 0x000e64000802014c */
[----:B-1----:R-:W-:Y:S05]  /*1d60*/  @!P1 BRA `(.L_x_28) ;  /* 0x0000005000749947 */ /* 0x002fea0003800000 */
.L_x_27:
[----:B------:R-:W-:Y:S01]  /*1d70*/  UIADD3 UR12, UR10, 0x24180, URZ ;  /* 0x000241800a0c7890 */ /* 0x000fe2000fffe03f */
[----:B------:R-:W-:Y:S01]  /*1d80*/  WARPGROUP.ARRIVE ;  /* 0x00000000000079c5 */ /* 0x000fe20000000000 */
[----:B------:R-:W-:Y:S02]  /*1d90*/  UISETP.NE.AND UP0, UPT, UR7, URZ, UPT ;  /* 0x0000003f0700728c */ /* 0x000fe4000bf05270 */
[----:B------:R-:W-:Y:S02]  /*1da0*/  USHF.R.U32.HI UR12, URZ, 0x4, UR12 ;  /* 0x000000043f0c7899 */ /* 0x000fe4000801160c */
[----:B------:R-:W-:Y:S02]  /*1db0*/  USEL UR8, UR8, URZ, !UP0 ;  /* 0x0000003f08087287 */ /* 0x000fe4000c000000 */
[----:B------:R-:W-:Y:S02]  /*1dc0*/  ULOP3.LUT UR12, UR12, 0x3fff, URZ, 0xc0, !UPT ;  /* 0x00003fff0c0c7892 */ /* 0x000fe4000f8ec03f */
[----:B------:R-:W-:-:S02]  /*1dd0*/  UISETP.NE.U32.AND UP0, UPT, UR8, URZ, UPT ;  /* 0x0000003f0800728c */ /* 0x000fc4000bf05070 */
[----:B------:R-:W-:Y:S02]  /*1de0*/  ULOP3.LUT UR7, UR11, 0x10000, URZ, 0xfc, !UPT ;  /* 0x000100000b077892 */ /* 0x000fe4000f8efc3f */
[----:B------:R-:W-:Y:S02]  /*1df0*/  ULOP3.LUT UR8, UR12, 0x10000, URZ, 0xfc, !UPT ;  /* 0x000100000c087892 */ /* 0x000fe4000f8efc3f */
[----:B------:R-:W-:Y:S02]  /*1e00*/  ULEA UR7, UR18, UR7, 0xa ;  /* 0x0000000712077291 */ /* 0x000fe4000f8e503f */
[----:B------:R-:W-:Y:S01]  /*1e10*/  ULEA UR8, UR18, UR8, 0x9 ;  /* 0x0000000812087291 */ /* 0x000fe2000f8e483f */
[----:B------:R-:W-:Y:S01]  /*1e20*/  UMOV UR13, 0x40000040 ;  /* 0x40000040000d7882 */ /* 0x000fe20000000000 */
[----:B------:R-:W-:Y:S01]  /*1e30*/  UMOV UR15, 0x40000040 ;  /* 0x40000040000f7882 */ /* 0x000fe20000000000 */
[----:B------:R-:W-:Y:S02]  /*1e40*/  UIADD3 UR6, UR6, 0x4, URZ ;  /* 0x0000000406067890 */ /* 0x000fe4000fffe03f */
[----:B------:R-:W-:-:S02]  /*1e50*/  UMOV UR12, UR7 ;  /* 0x00000007000c7c82 */ /* 0x000fc40008000000 */
[----:B------:R-:W-:Y:S02]  /*1e60*/  UMOV UR14, UR8 ;  /* 0x00000008000e7c82 */ /* 0x000fe40008000000 */
[----:B------:R-:W-:Y:S01]  /*1e70*/  QGMMA.64x64x32.F32.E5M2.E5M2 R24, gdesc[UR12], R24, UP0 ;  /* 0x00e000000c1879f3 */ /* 0x000fe2000bf03818 */
[----:B------:R-:W-:Y:S02]  /*1e80*/  UIADD3 UR12, UR7, 0x2, URZ ;  /* 0x00000002070c7890 */ /* 0x000fe4000fffe03f */
[----:B------:R-:W-:Y:S01]  /*1e90*/  UIADD3 UR14, UR8, 0x2, URZ ;  /* 0x00000002080e7890 */ /* 0x000fe2000fffe03f */
[----:B------:R-:W-:Y:S01]  /*1ea0*/  UMOV UR13, 0x40000040 ;  /* 0x40000040000d7882 */ /* 0x000fe20000000000 */
[----:B------:R-:W-:Y:S01]  /*1eb0*/  UMOV UR15, 0x40000040 ;  /* 0x40000040000f7882 */ /* 0x000fe20000000000 */
[----:B------:R-:W-:-:S06]  /*1ec0*/  UISETP.NE.AND UP0, UPT, UR6, UR19, UPT ;  /* 0x000000130600728c */ /* 0x000fcc000bf05270 */
        /* <DEDUP_REMOVED lines=8> */
[----:B------:R-:W-:Y:S01]  /*1f50*/  UMOV UR13, 0x40000040 ;  /* 0x40000040000d7882 */ /* 0x000fe20000000000 */
[----:B------:R-:W-:Y:S01]  /*1f60*/  UMOV UR15, 0x40000040 ;  /* 0x40000040000f7882 */ /* 0x000fe20000000000 */
[----:B------:R-:W-:-:S06]  /*1f70*/  USEL UR7, URZ, 0x1, UP0 ;  /* 0x000000013f077887 */ /* 0x000fcc0008000000 */
[----:B------:R-:W-:Y:S01]  /*1f80*/  ISETP.NE.AND P1, PT, RZ, UR7, PT ;  /* 0x00000007ff007c0c */ /* 0x000fe2000bf25270 */
[----:B------:R-:W-:Y:S03]  /*1f90*/  QGMMA.64x64x32.F32.E5M2.E5M2 R24, gdesc[UR12], R24, gsb0 ;  /* 0x00e000000c1879f3 */ /* 0x000fe60008003818 */
[----:B------:R-:W-:-:S09]  /*1fa0*/  WARPGROUP.DEPBAR.LE gsb0, 0x1 ;  /* 0x00008000000079c5 */ /* 0x000fd20000010100 */
[----:B------:R-:W-:Y:S05]  /*1fb0*/  @!P1 BRA `(.L_x_29) ;  /* 0x0000000000889947 */ /* 0x000fea0003800000 */
[----:B------:R-:W-:Y:S02]  /*1fc0*/  WARPGROUP.DEPBAR.LE gsb0, 0x0 ;  /* 0x00008000000079c5 */ /* 0x000fe40000010000 */
[----:B------:R-:W-:-:S01]  /*1fd0*/  FADD R79, R24, R79 ;  /* 0x0000004f184f7221 */ /* 0x000fc20000000000 */
[----:B------:R-:W-:Y:S01]  /*1fe0*/  FADD R80, R25, R80 ;  /* 0x0000005019507221 */ /* 0x000fe20000000000 */
        /* <DEDUP_REMOVED lines=30> */
[----:B------:R-:W-:-:S06]  /*21d0*/  UMOV UR6, URZ ;  /* 0x0000003f00067c82 */ /* 0x000fcc0008000000 */
.L_x_29:
[----:B------:R-:W-:Y:S05]  /*21e0*/  @!P2 BRA `(.L_x_30) ;  /* 0x000000000004a947 */ /* 0x000fea0003800000 */
[----:B------:R-:W-:Y:S01]  /*21f0*/  BPT.TRAP 0x1 ;  /* 0x000000040000795c */ /* 0x000fe20000300000 */
.L_x_30:
[----:B01----:R-:W-:Y:S02]  /*2200*/  @P0 LEA R10, R9, UR10, 0x3 ;  /* 0x0000000a090a0c11 */ /* 0x003fe4000f8e18ff */
[----:B------:R-:W-:-:S03]  /*2210*/  ISETP.GT.U32.AND P1, PT, R2, 0x1, PT ;  /* 0x000000010200780c */ /* 0x000fc60003f24070 */
[----:B------:R-:W-:-:S05]  /*2220*/  @P0 VIADD R13, R10, 0x48 ;  /* 0x000000480a0d0836 */ /* 0x000fca0000000000 */
[----:B------:R-:W-:-:S04]  /*2230*/  @P0 PRMT R13, R6, 0x654, R13 ;  /* 0x00000654060d0816 */ /* 0x000fc8000000000d */
[----:B------:R0:W-:Y:S01]  /*2240*/  @P0 SYNCS.ARRIVE.TRANS64.RED.A1T0 RZ, [R13+URZ], RZ ;  /* 0x000000ff0dff09a7 */ /* 0x0001e2000810043f */
[----:B------:R-:W-:Y:S05]  /*2250*/  @P1 BRA `(.L_x_31) ;  /* 0x0000000000041947 */ /* 0x000fea0003800000 */
[----:B------:R-:W-:Y:S01]  /*2260*/  BPT.TRAP 0x1 ;  /* 0x000000040000795c */ /* 0x000fe20000300000 */
.L_x_31:
[----:B------:R-:W-:Y:S01]  /*2270*/  UIADD3 UR18, UR18, 0x1, URZ ;  /* 0x0000000112127890 */ /* 0x000fe2000fffe03f */
[C---:B------:R-:W-:Y:S01]  /*2280*/  ISETP.GT.AND P2, PT, R8.reuse, 0x1, PT ;  /* 0x000000010800780c */ /* 0x040fe20003f44270 */
[----:B------:R-:W-:Y:S02]  /*2290*/  VIADD R9, R9, 0x1 ;  /* 0x0000000109097836 */ /* 0x000fe40000000000 */
[----:B------:R-:W-:Y:S01]  /*22a0*/  UISETP.NE.AND UP0, UPT, UR18, 0x9, UPT ;  /* 0x000000091200788c */ /* 0x000fe2000bf05270 */
[----:B------:R-:W-:Y:S02]  /*22b0*/  VIADD R8, R8, 0xffffffff ;  /* 0xffffffff08087836 */ /* 0x000fe40000000000 */
[C---:B------:R-:W-:Y:S01]  /*22c0*/  ISETP.NE.AND P1, PT, R9.reuse, 0x9, PT ;  /* 0x000000090900780c */ /* 0x040fe20003f25270 */
[----:B------:R-:W-:Y:S02]  /*22d0*/  USEL UR8, URZ, 0x1, UP0 ;  /* 0x000000013f087887 */ /* 0x000fe40008000000 */
[----:B------:R-:W-:Y:S01]  /*22e0*/  USEL UR18, UR18, URZ, UP0 ;  /* 0x0000003f12127287 */ /* 0x000fe20008000000 */
[----:B------:R-:W-:-:S03]  /*22f0*/  SEL R9, R9, RZ, P1 ;  /* 0x000000ff09097207 */ /* 0x000fc60000800000 */
[----:B------:R-:W-:Y:S01]  /*2300*/  LOP3.LUT R22, R22, UR8, RZ, 0x3c, !PT ;  /* 0x0000000816167c12 */ /* 0x000fe2000f8e3cff */
[----:B------:R-:W-:Y:S01]  /*2310*/  UMOV UR8, 0x1 ;  /* 0x0000000100087882 */ /* 0x000fe20000000000 */
[----:B------:R-:W-:Y:S06]  /*2320*/  @P2 BRA `(.L_x_32) ;  /* 0xfffffff800582947 */ /* 0x000fec000383ffff */
.L_x_24:
[----:B------:R-:W-:Y:S01]  /*2330*/  UISETP.NE.AND UP0, UPT, UR6, URZ, UPT ;  /* 0x0000003f0600728c */ /* 0x000fe2000bf05270 */
[----:B01----:R-:W0:Y:S03]  /*2340*/  LDC R8, c[0x0][0x28c] ;  /* 0x0000a300ff087b82 */ /* 0x003e260000000800 */
[----:B------:R-:W-:-:S06]  /*2350*/  USEL UR6, URZ, 0x1, !UP0 ;  /* 0x000000013f067887 */ /* 0x000fcc000c000000 */
[----:B------:R-:W-:Y:S02]  /*2360*/  ISETP.NE.AND P1, PT, RZ, UR6, PT ;  /* 0x00000006ff007c0c */ /* 0x000fe4000bf25270 */
[----:B0-----:R-:W-:-:S11]  /*2370*/  ISETP.GE.AND P2, PT, R8, 0x1, PT ;  /* 0x000000010800780c */ /* 0x001fd60003f46270 */
[----:B------:R-:W-:Y:S05]  /*2380*/  @!P1 BRA `(.L_x_33) ;  /* 0x0000000000849947 */ /* 0x000fea0003800000 */
[----:B------:R-:W-:Y:S02]  /*2390*/  WARPGROUP.DEPBAR.LE gsb0, 0x0 ;  /* 0x00008000000079c5 */ /* 0x000fe40000010000 */
[----:B------:R-:W-:Y:S01]  /*23a0*/  FADD R79, R24, R79 ;  /* 0x0000004f184f7221 */ /* 0x000fe20000000000 */
        /* <DEDUP_REMOVED lines=30> */
[----:B------:R-:W-:-:S07]  /*2590*/  FADD R14, R14, R55 ;  /* 0x000000370e0e7221 */ /* 0x000fce0000000000 */
.L_x_33:
[----:B------:R-:W-:Y:S02]  /*25a0*/  WARPGROUP.DEPBAR.LE gsb0, 0x0 ;  /* 0x00008000000079c5 */ /* 0x000fe40000010000 */
[----:B------:R-:W-:Y:S05]  /*25b0*/  @!P2 BRA `(.L_x_34) ;  /* 0x000000000050a947 */ /* 0x000fea0003800000 */
[----:B------:R-:W-:-:S13]  /*25c0*/  ISETP.NE.AND P1, PT, R81, 0x3, PT ;  /* 0x000000035100780c */ /* 0x000fda0003f25270 */
[----:B------:R-:W-:Y:S05]  /*25d0*/  @!P1 BRA `(.L_x_35) ;  /* 0x0000000000049947 */ /* 0x000fea0003800000 */
[----:B------:R-:W-:Y:S01]  /*25e0*/  BPT.TRAP 0x1 ;  /* 0x000000040000795c */ /* 0x000fe20000300000 */
.L_x_35:
[----:B------:R-:W-:Y:S01]  /*25f0*/  BSSY B0, `(.L_x_36) ;  /* 0x000000e000007945 */ /* 0x000fe20003800000 */
[----:B------:R-:W-:-:S03]  /*2600*/  ISETP.GT.U32.AND P1, PT, R2, 0x1, PT ;  /* 0x000000010200780c */ /* 0x000fc60003f24070 */
[----:B------:R-:W-:Y:S10]  /*2610*/  @!P0 BRA `(.L_x_37) ;  /* 0x00000000002c8947 */ /* 0x000ff40003800000 */
[----:B------:R-:W-:-:S04]  /*2620*/  UISETP.LT.AND UP0, UPT, UR9, 0x1, UPT ;  /* 0x000000010900788c */ /* 0x000fc8000bf01270 */
[----:B------:R-:W-:-:S04]  /*2630*/  USEL UR8, UR9, 0x1, UP0 ;  /* 0x0000000109087887 */ /* 0x000fc80008000000 */
[----:B------:R-:W-:-:S04]  /*2640*/  UIADD3 UR8, UR5, UR9, -UR8 ;  /* 0x0000000905087290 */ /* 0x000fc8000fffe808 */
[----:B------:R-:W-:-:S04]  /*2650*/  UIMAD.WIDE.U32 UR6, UR8, 0x38e38e39, URZ ;  /* 0x38e38e39080678a5 */ /* 0x000fc8000f8e003f */
[----:B------:R-:W-:-:S04]  /*2660*/  USHF.R.U32.HI UR6, URZ, 0x1, UR7 ;  /* 0x000000013f067899 */ /* 0x000fc80008011607 */
[----:B------:R-:W-:-:S04]  /*2670*/  UIMAD UR8, UR6, -0x9, UR8 ;  /* 0xfffffff7060878a4 */ /* 0x000fc8000f8e0208 */
[----:B------:R-:W-:-:S04]  /*2680*/  ULEA UR8, UR8, UR10, 0x3 ;  /* 0x0000000a08087291 */ /* 0x000fc8000f8e183f */
[----:B------:R-:W-:-:S06]  /*2690*/  UIADD3 UR8, UR8, 0x48, URZ ;  /* 0x0000004808087890 */ /* 0x000fcc000fffe03f */
[----:B------:R-:W-:-:S05]  /*26a0*/  IMAD.U32 R9, RZ, RZ, UR8 ;  /* 0x00000008ff097e24 */ /* 0x000fca000f8e00ff */
[----:B------:R-:W-:-:S04]  /*26b0*/  PRMT R8, R6, 0x654, R9 ;  /* 0x0000065406087816 */ /* 0x000fc80000000009 */
[----:B------:R0:W-:Y:S03]  /*26c0*/  SYNCS.ARRIVE.TRANS64.RED.A1T0 RZ, [R8+URZ], RZ ;  /* 0x000000ff08ff79a7 */ /* 0x0001e6000810043f */
.L_x_37:
[----:B------:R-:W-:Y:S05]  /*26d0*/  BSYNC B0 ;  /* 0x0000000000007941 */ /* 0x000fea0003800000 */
.L_x_36:
[----:B------:R-:W-:Y:S05]  /*26e0*/  @P1 BRA `(.L_x_34) ;  /* 0x0000000000041947 */ /* 0x000fea0003800000 */
[----:B------:R-:W-:Y:S01]  /*26f0*/  BPT.TRAP 0x1 ;  /* 0x000000040000795c */ /* 0x000fe20000300000 */
.L_x_34:
[----:B------:R-:W1:Y:S01]  /*2700*/  LDC R22, c[0x0][0x288] ;  /* 0x0000a200ff167b82 */ /* 0x000e620000000800 */
[--C-:B0-----:R-:W-:Y:S01]  /*2710*/  SHF.R.U32.HI R8, RZ, 0x2, R0.reuse ;  /* 0x00000002ff087819 */ /* 0x101fe20000011600 */
[----:B------:R-:W-:Y:S01]  /*2720*/  IMAD.SHL.U32 R27, R12, 0x40, RZ ;  /* 0x000000400c1b7824 */ /* 0x000fe200078e00ff */
[----:B------:R-:W-:Y:S01]  /*2730*/  SHF.R.U32.HI R13, RZ, 0x7, R0 ;  /* 0x00000007ff0d7819 */ /* 0x000fe20000011600 */
[----:B------:R-:W-:Y:S01]  /*2740*/  UIADD3 UR5, UR9, UR5, URZ ;  /* 0x0000000509057290 */ /* 0x000fe2000fffe03f */
[----:B------:R-:W-:Y:S01]  /*2750*/  LOP3.LUT R9, R8, 0x7, RZ, 0xc0, !PT ;  /* 0x0000000708097812 */ /* 0x000fe200078ec0ff */
[C---:B------:R-:W-:Y:S01]  /*2760*/  IMAD.SHL.U32 R12, R0.reuse, 0x2, RZ ;  /* 0x00000002000c7824 */ /* 0x040fe200078e00ff */
[----:B------:R-:W-:Y:S01]  /*2770*/  LOP3.LUT R8, R13, 0x1, RZ, 0xc0, !PT ;  /* 0x000000010d087812 */ /* 0x000fe200078ec0ff */
[----:B------:R-:W-:Y:S01]  /*2780*/  UISETP.GT.U32.AND UP0, UPT, UR5, 0x8, UPT ;  /* 0x000000080500788c */ /* 0x000fe2000bf04070 */
[C---:B------:R-:W-:Y:S01]  /*2790*/  LOP3.LUT R13, R0.reuse, 0x3, RZ, 0xc0, !PT ;  /* 0x00000003000d7812 */ /* 0x040fe200078ec0ff */
[----:B------:R-:W-:Y:S01]  /*27a0*/  ULDC UR12, c[0x0][0x284] ;  /* 0x0000a100000c7ab9 */ /* 0x000fe20000000800 */
[----:B------:R-:W-:Y:S01]  /*27b0*/  LOP3.LUT R10, R0, 0x60, RZ, 0xc0, !PT ;  /* 0x00000060000a7812 */ /* 0x000fe200078ec0ff */
[----:B------:R-:W-:Y:S01]  /*27c0*/  UISETP.LT.U32.AND UP0, UPT, UR9, 0x9, UP0 ;  /* 0x000000090900788c */ /* 0x000fe20008701070 */
[----:B------:R-:W-:Y:S01]  /*27d0*/  SHF.R.S32.HI R30, RZ, 0x1f, R71 ;  /* 0x0000001fff1e7819 */ /* 0x000fe20000011447 */
[----:B------:R-:W-:Y:S01]  /*27e0*/  UISETP.GE.U32.AND UP1, UPT, UR9, 0x9, UPT ;  /* 0x000000090900788c */ /* 0x000fe2000bf26070 */
[----:B------:R-:W-:Y:S01]  /*27f0*/  SHF.R.U32.HI R10, RZ, 0x1, R10 ;  /* 0x00000001ff0a7819 */ /* 0x000fe2000001160a */
[----:B------:R-:W-:Y:S01]  /*2800*/  ULDC.64 UR10, c[0x0][0x5d0] ;  /* 0x00017400000a7ab9 */ /* 0x000fe20000000a00 */
[----:B------:R-:W-:Y:S01]  /*2810*/  LOP3.LUT R12, R27, 0x6, R12, 0xf8, !PT ;  /* 0x000000061b0c7812 */ /* 0x000fe200078ef80c */
[----:B------:R-:W-:Y:S01]  /*2820*/  UIMAD.WIDE.U32 UR6, UR5, 0x38e38e39, URZ ;  /* 0x38e38e39050678a5 */ /* 0x000fe2000f8e003f */
[--C-:B------:R-:W-:Y:S01]  /*2830*/  IADD3 R25, RZ, -R10, -R9.reuse ;  /* 0x8000000aff197210 */ /* 0x100fe20007ffe809 */
[----:B------:R-:W-:Y:S01]  /*2840*/  USEL UR8, URZ, 0x1, !UP0 ;  /* 0x000000013f087887 */ /* 0x000fe2000c000000 */
[----:B------:R-:W-:Y:S01]  /*2850*/  IMAD.SHL.U32 R24, R8, 0x40, RZ ;  /* 0x0000004008187824 */ /* 0x000fe200078e00ff */
[----:B------:R-:W-:Y:S01]  /*2860*/  USHF.R.U32.HI UR6, URZ, 0x1, UR7 ;  /* 0x000000013f067899 */ /* 0x000fe20008011607 */
[----:B------:R-:W-:Y:S01]  /*2870*/  IMAD.WIDE R28, R11, 0x80, RZ ;  /* 0x000000800b1c7825 */ /* 0x000fe200078e02ff */
[----:B-1----:R-:W-:Y:S01]  /*2880*/  ISETP.GE.AND P1, PT, R27, R22, PT ;  /* 0x000000161b00720c */ /* 0x002fe20003f26270 */
[----:B------:R-:W-:Y:S01]  /*2890*/  ULOP3.LUT UR4, UR4, UR8, URZ, 0x3c, !UPT ;  /* 0x0000000804047292 */ /* 0x000fe2000f8e3c3f */
[----:B------:R-:W-:Y:S01]  /*28a0*/  LOP3.LUT R23, R24, 0x40, R9, 0xe2, !PT ;  /* 0x0000004018177812 */ /* 0x000fe200078ee209 */
[----:B------:R-:W-:Y:S01]  /*28b0*/  IMAD R26, R13, -0x2, R22 ;  /* 0xfffffffe0d1a7824 */ /* 0x000fe200078e0216 */
[----:B------:R-:W-:Y:S01]  /*28c0*/  SHF.R.S32.HI R13, RZ, 0x1f, R12 ;  /* 0x0000001fff0d7819 */ /* 0x000fe2000001140c */
[----:B------:R-:W-:Y:S01]  /*28d0*/  IMAD.SHL.U32 R22, R11, 0x80, RZ ;  /* 0x000000800b167824 */ /* 0x000fe200078e00ff */
[----:B------:R-:W-:Y:S01]  /*28e0*/  UIMAD UR5, UR6, -0x9, UR5 ;  /* 0xfffffff7060578a4 */ /* 0x000fe2000f8e0205 */
[----:B------:R-:W-:Y:S01]  /*28f0*/  IMAD R25, R8, -0x40, R25 ;  /* 0xffffffc008197824 */ /* 0x000fe200078e0219 */
[----:B------:R-:W-:Y:S01]  /*2900*/  @UP1 ULOP3.LUT UR4, UR4, 0x1, UR6, 0x78, !UPT ;  /* 0x0000000104041892 */ /* 0x000fe2000f8e7806 */
[----:B------:R-:W-:Y:S01]  /*2910*/  IMAD R8, R30, UR10, RZ ;  /* 0x0000000a1e087c24 */ /* 0x000fe2000f8e02ff */
[----:B------:R-:W-:Y:S01]  /*2920*/  ISETP.GE.OR P1, PT, R22, UR12, P1 ;  /* 0x0000000c16007c0c */ /* 0x000fe20008f26670 */
[----:B------:R-:W-:Y:S01]  /*2930*/  IMAD.IADD R26, R26, 0x1, -R27 ;  /* 0x000000011a1a7824 */ /* 0x000fe200078e0a1b */
[----:B------:R-:W-:Y:S01]  /*2940*/  IADD3 R25, -R22, UR12, R25 ;  /* 0x0000000c16197c10 */ /* 0x000fe2000fffe119 */
[C---:B------:R-:W-:Y:S01]  /*2950*/  IMAD R11, R71.reuse, UR11, R8 ;  /* 0x0000000b470b7c24 */ /* 0x040fe2000f8e0208 */
[----:B------:R-:W-:Y:S01]  /*2960*/  LOP3.LUT R31, R28, R23, R10, 0xfe, !PT ;  /* 0x000000171c1f7212 */ /* 0x000fe200078efe0a */
[----:B------:R-:W-:-:S04]  /*2970*/  IMAD.WIDE.U32 R8, R71, UR10, R12 ;  /* 0x0000000a47087c25 */ /* 0x000fc8000f8e000c */
[----:B------:R-:W-:Y:S02]  /*2980*/  IMAD.IADD R9, R9, 0x1, R11 ;  /* 0x0000000109097824 */ /* 0x000fe400078e020b */
[----:B------:R-:W-:Y:S02]  /*2990*/  IMAD.MOV.U32 R24, RZ, RZ, -0x1 ;  /* 0xffffffffff187424 */ /* 0x000fe400078e00ff */
[----:B------:R-:W-:Y:S05]  /*29a0*/  @P1 BRA `(.L_x_38) ;  /* 0x0000002400941947 */ /* 0x000fea0003800000 */
[----:B------:R-:W0:Y:S01]  /*29b0*/  LDC.64 R22, c[0x0][0x5c8] ;  /* 0x00017200ff167b82 */ /* 0x000e220000000a00 */
[----:B------:R-:W-:Y:S01]  /*29c0*/  ULDC.64 UR6, c[0x0][0x5c0] ;  /* 0x0001700000067ab9 */ /* 0x000fe20000000a00 */
[----:B------:R-:W-:Y:S01]  /*29d0*/  BSSY B0, `(.L_x_38) ;  /* 0x0000262000007945 */ /* 0x000fe20003800000 */
[-C--:B0-----:R-:W-:Y:S02]  /*29e0*/  IMAD R10, R29, R22.reuse, RZ ;  /* 0x000000161d0a7224 */ /* 0x081fe400078e02ff */
[----:B------:R-:W-:-:S04]  /*29f0*/  IMAD.WIDE.U32 R8, R31, R22, R8 ;  /* 0x000000161f087225 */ /* 0x000fc800078e0008 */
[----:B------:R-:W-:Y:S01]  /*2a00*/  IMAD R11, R31, R23, R10 ;  /* 0x000000171f0b7224 */ /* 0x000fe200078e020a */
[----:B------:R-:W-:Y:S02]  /*2a10*/  LEA R10, P1, R22, R8, 0x3 ;  /* 0x00000008160a7211 */ /* 0x000fe400078218ff */
[----:B------:R-:W-:Y:S01]  /*2a20*/  IADD3 R8, P2, R8, UR6, RZ ;  /* 0x0000000608087c10 */ /* 0x000fe2000ff5e0ff */
[----:B------:R-:W-:Y:S01]  /*2a30*/  IMAD.IADD R9, R9, 0x1, R11 ;  /* 0x0000000109097824 */ /* 0x000fe200078e020b */
[----:B------:R-:W-:-:S04]  /*2a40*/  IADD3 R10, P3, R10, UR6, RZ ;  /* 0x000000060a0a7c10 */ /* 0x000fc8000ff7e0ff */
[----:B------:R-:W-:Y:S02]  /*2a50*/  LEA.HI.X R11, R22, R9, R23, 0x3, P1 ;  /* 0x00000009160b7211 */ /* 0x000fe400008f1c17 */
[----:B---3-5:R-:W-:Y:S02]  /*2a60*/  FSETP.NEU.AND P1, PT, R7, RZ, PT ;  /* 0x000000ff0700720b */ /* 0x028fe40003f2d000 */
[----:B------:R-:W-:Y:S02]  /*2a70*/  IADD3.X R9, R9, UR7, RZ, P2, !PT ;  /* 0x0000000709097c10 */ /* 0x000fe400097fe4ff */
[----:B------:R-:W-:-:S09]  /*2a80*/  IADD3.X R11, R11, UR7, RZ, P3, !PT ;  /* 0x000000070b0b7c10 */ /* 0x000fd20009ffe4ff */
[----:B------:R-:W-:Y:S05]  /*2a90*/  @!P1 BRA `(.L_x_39) ;  /* 0x0000001c00149947 */ /* 0x000fea0003800000 */
[----:B------:R-:W-:Y:S01]  /*2aa0*/  ULDC.64 UR6, c[0x0][0x5b8] ;  /* 0x00016e0000067ab9 */ /* 0x000fe20000000a00 */
[----:B------:R-:W-:Y:S01]  /*2ab0*/  ISETP.GE.AND P2, PT, R26, 0x1, PT ;  /* 0x000000011a00780c */ /* 0x000fe20003f46270 */
[----:B------:R-:W-:Y:S01]  /*2ac0*/  IMAD R30, R30, UR6, RZ ;  /* 0x000000061e1e7c24 */ /* 0x000fe2000f8e02ff */
[----:B------:R-:W-:Y:S01]  /*2ad0*/  ULDC.64 UR10, c[0x0][0x5a8] ;  /* 0x00016a00000a7ab9 */ /* 0x000fe20000000a00 */
[----:B------:R-:W-:Y:S01]  /*2ae0*/  IMAD.WIDE.U32 R22, R71, UR6, R12 ;  /* 0x0000000647167c25 */ /* 0x000fe2000f8e000c */
[----:B------:R-:W-:Y:S01]  /*2af0*/  ISETP.LT.OR P5, PT, R25, 0x1, !P2 ;  /* 0x000000011900780c */ /* 0x000fe200057a1670 */
[----:B------:R-:W-:Y:S02]  /*2b00*/  BSSY B1, `(.L_x_40) ;  /* 0x000000c000017945 */ /* 0x000fe40003800000 */
[----:B------:R-:W-:Y:S01]  /*2b10*/  IMAD R71, R71, UR7, R30 ;  /* 0x0000000747477c24 */ /* 0x000fe2000f8e021e */
[----:B------:R-:W-:Y:S02]  /*2b20*/  ULDC.64 UR6, c[0x0][0x5b0] ;  /* 0x00016c0000067ab9 */ /* 0x000fe40000000a00 */
[----:B------:R-:W-:-:S02]  /*2b30*/  IMAD R27, R29, UR6, RZ ;  /* 0x000000061d1b7c24 */ /* 0x000fc4000f8e02ff */
[----:B------:R-:W-:Y:S02]  /*2b40*/  IMAD.IADD R23, R23, 0x1, R71 ;  /* 0x0000000117177824 */ /* 0x000fe400078e0247 */
[C---:B------:R-:W-:Y:S02]  /*2b50*/  IMAD R27, R31.reuse, UR7, R27 ;  /* 0x000000071f1b7c24 */ /* 0x040fe4000f8e021b */
[----:B------:R-:W-:-:S03]  /*2b60*/  IMAD.WIDE.U32 R12, R31, UR6, R22 ;  /* 0x000000061f0c7c25 */ /* 0x000fc6000f8e0016 */
[----:B------:R-:W-:-:S04]  /*2b70*/  IADD3 R12, P1, R12, UR10, RZ ;  /* 0x0000000a0c0c7c10 */ /* 0x000fc8000ff3e0ff */
[--C-:B------:R-:W-:Y:S02]  /*2b80*/  IADD3.X R13, R13, UR11, R27.reuse, P1, !PT ;  /* 0x0000000b0d0d7c10 */ /* 0x100fe40008ffe41b */
[----:B------:R-:W-:Y:S01]  /*2b90*/  PRMT R27, RZ, 0x7610, R27 ;  /* 0x00007610ff1b7816 */ /* 0x000fe2000000001b */
[----:B------:R-:W-:Y:S06]  /*2ba0*/  @P5 BRA `(.L_x_41) ;  /* 0x0000000000045947 */ /* 0x000fec0003800000 */
[----:B------:R0:W5:Y:S02]  /*2bb0*/  LDG.E.U8 R27, desc[UR16][R12.64] ;  /* 0x000000100c1b7981 */ /* 0x000164000c1e1100 */
.L_x_41:
[----:B------:R-:W-:Y:S05]  /*2bc0*/  BSYNC B1 ;  /* 0x0000000000017941 */ /* 0x000fea0003800000 */
.L_x_40:
[----:B-----5:R-:W-:Y:S01]  /*2bd0*/  LOP3.LUT R27, R27, 0xff, RZ, 0xc0, !PT ;  /* 0x000000ff1b1b7812 */ /* 0x020fe200078ec0ff */
[----:B------:R-:W-:Y:S01]  /*2be0*/  BSSY B1, `(.L_x_42) ;  /* 0x000000c000017945 */ /* 0x000fe20003800000 */
[----:B------:R-:W-:Y:S02]  /*2bf0*/  ISETP.GE.AND P1, PT, R26, 0x2, PT ;  /* 0x000000021a00780c */ /* 0x000fe40003f26270 */
[----:B------:R-:W-:Y:S02]  /*2c00*/  F2FP.F16.E5M2.UNPACK_B R27, R27 ;  /* 0x0000001bff1b723e */ /* 0x000fe400020004ff */
[----:B------:R-:W-:-:S03]  /*2c10*/  ISETP.LT.OR P3, PT, R25, 0x1, !P1 ;  /* 0x000000011900780c */ /* 0x000fc60004f61670 */
[----:B------:R-:W-:Y:S01]  /*2c20*/  HADD2.F32 R30, -RZ, R27.H0_H0 ;  /* 0x2000001bff1e7230 */ /* 0x000fe20000004100 */
[----:B------:R-:W-:-:S04]  /*2c30*/  PRMT R27, RZ, 0x7610, R27 ;  /* 0x00007610ff1b7816 */ /* 0x000fc8000000001b */
[----:B------:R-:W-:-:S04]  /*2c40*/  FMUL R30, R30, R7 ;  /* 0x000000071e1e7220 */ /* 0x000fc80000400000 */
[----:B--2---:R-:W-:-:S05]  /*2c50*/  FFMA R30, R79, R3, R30 ;  /* 0x000000034f1e7223 */ /* 0x004fca000000001e */
[----:B------:R-:W-:-:S05]  /*2c60*/  F2FP.SATFINITE.E5M2.F32.PACK_AB_MERGE_C R33, RZ, R30, RZ ;  /* 0x0000001eff21723e */ /* 0x000fca00048060ff */
[----:B------:R1:W-:Y:S01]  /*2c70*/  @!P5 STG.E.U8 desc[UR16][R8.64], R33 ;  /* 0x000000210800d986 */ /* 0x0003e2000c101110 */
[----:B------:R-:W-:Y:S05]  /*2c80*/  @P3 BRA `(.L_x_43) ;  /* 0x0000000000043947 */ /* 0x000fea0003800000 */
[----:B------:R2:W5:Y:S02]  /*2c90*/  LDG.E.U8 R27, desc[UR16][R12.64+0x1] ;  /* 0x000001100c1b7981 */ /* 0x000564000c1e1100 */
.L_x_43:
[----:B------:R-:W-:Y:S05]  /*2ca0*/  BSYNC B1 ;  /* 0x0000000000017941 */ /* 0x000fea0003800000 */
.L_x_42:
[----:B-----5:R-:W-:Y:S01]  /*2cb0*/  LOP3.LUT R27, R27, 0xff, RZ, 0xc0, !PT ;  /* 0x000000ff1b1b7812 */ /* 0x020fe200078ec0ff */
[----:B------:R-:W-:Y:S01]  /*2cc0*/  BSSY B1, `(.L_x_44) ;  /* 0x0000012000017945 */ /* 0x000fe20003800000 */
[----:B------:R-:W-:Y:S02]  /*2cd0*/  IADD3 R31, P5, R31, 0x8, RZ ;  /* 0x000000081f1f7810 */ /* 0x000fe40007fbe0ff */
[----:B------:R-:W-:Y:S02]  /*2ce0*/  F2FP.F16.E5M2.UNPACK_B R27, R27 ;  /* 0x0000001bff1b723e */ /* 0x000fe400020004ff */
[----:B------:R-:W-:Y:S01]  /*2cf0*/  ISETP.LT.OR P2, PT, R25, 0x9, !P2 ;  /* 0x000000091900780c */ /* 0x000fe20005741670 */
[----:B------:R-:W-:Y:S02]  /*2d00*/  IMAD.X R29, RZ, RZ, R29, P5 ;  /* 0x000000ffff1d7224 */ /* 0x000fe400028e061d */
[----:B------:R-:W-:Y:S02]  /*2d10*/  HADD2.F32 R28, -RZ, R27.H0_H0 ;  /* 0x2000001bff1c7230 */ /* 0x000fe40000004100 */
[----:B------:R-:W-:-:S04]  /*2d20*/  IMAD.WIDE.U32 R22, R31, UR6, R22 ;  /* 0x000000061f167c25 */ /* 0x000fc8000f8e0016 */
[----:B------:R-:W-:Y:S01]  /*2d30*/  FMUL R27, R28, R7 ;  /* 0x000000071c1b7220 */ /* 0x000fe20000400000 */
[----:B------:R-:W-:Y:S01]  /*2d40*/  IMAD R28, R29, UR6, RZ ;  /* 0x000000061d1c7c24 */ /* 0x000fe2000f8e02ff */
[----:B------:R-:W-:Y:S02]  /*2d50*/  IADD3 R22, P5, R22, UR10, RZ ;  /* 0x0000000a16167c10 */ /* 0x000fe4000ffbe0ff */
[----:B------:R-:W-:Y:S01]  /*2d60*/  FFMA R27, R80, R3, R27 ;  /* 0x00000003501b7223 */ /* 0x000fe2000000001b */
[----:B------:R-:W-:-:S04]  /*2d70*/  IMAD R31, R31, UR7, R28 ;  /* 0x000000071f1f7c24 */ /* 0x000fc8000f8e021c */
[----:B------:R-:W-:Y:S02]  /*2d80*/  F2FP.SATFINITE.E5M2.F32.PACK_AB_MERGE_C R29, RZ, R27, RZ ;  /* 0x0000001bff1d723e */ /* 0x000fe400048060ff */
[----:B------:R-:W-:Y:S02]  /*2d90*/  IADD3.X R23, R23, UR11, R31, P5, !PT ;  /* 0x0000000b17177c10 */ /* 0x000fe4000affe41f */
[----:B------:R-:W-:Y:S01]  /*2da0*/  PRMT R27, RZ, 0x7610, R27 ;  /* 0x00007610ff1b7816 */ /* 0x000fe2000000001b */
[----:B------:R3:W-:Y:S01]  /*2db0*/  @!P3 STG.E.U8 desc[UR16][R8.64+0x1], R29 ;  /* 0x0000011d0800b986 */ /* 0x0007e2000c101110 */
[----:B------:R-:W-:Y:S05]  /*2dc0*/  @P2 BRA `(.L_x_45) ;  /* 0x0000000000042947 */ /* 0x000fea0003800000 */
[----:B------:R4:W5:Y:S02]  /*2dd0*/  LDG.E.U8 R27, desc[UR16][R22.64] ;  /* 0x00000010161b7981 */ /* 0x000964000c1e1100 */
.L_x_45:
[----:B------:R-:W-:Y:S05]  /*2de0*/  BSYNC B1 ;  /* 0x0000000000017941 */ /* 0x000fea0003800000 */
.L_x_44:
[----:B-----5:R-:W-:Y:S01]  /*2df0*/  LOP3.LUT R27, R27, 0xff, RZ, 0xc0, !PT ;  /* 0x000000ff1b1b7812 */ /* 0x020fe200078ec0ff */
[----:B------:R-:W-:Y:S01]  /*2e00*/  BSSY B1, `(.L_x_46) ;  /* 0x000000b000017945 */ /* 0x000fe20003800000 */
[----:B------:R-:W-:Y:S02]  /*2e10*/  ISETP.LT.OR P1, PT, R25, 0x9, !P1 ;  /* 0x000000091900780c */ /* 0x000fe40004f21670 */
[----:B------:R-:W-:-:S05]  /*2e20*/  F2FP.F16.E5M2.UNPACK_B R27, R27 ;  /* 0x0000001bff1b723e */ /* 0x000fca00020004ff */
[----:B------:R-:W-:Y:S01]  /*2e30*/  HADD2.F32 R28, -RZ, R27.H0_H0 ;  /* 0x2000001bff1c7230 */ /* 0x000fe20000004100 */
[----:B------:R-:W-:-:S04]  /*2e40*/  PRMT R27, RZ, 0x7610, R27 ;  /* 0x00007610ff1b7816 */ /* 0x000fc8000000001b */
[----:B------:R-:W-:-:S04]  /*2e50*/  FMUL R28, R28, R7 ;  /* 0x000000071c1c7220 */ /* 0x000fc80000400000 */
[----:B------:R-:W-:-:S05]  /*2e60*/  FFMA R28, R77, R3, R28 ;  /* 0x000000034d1c7223 */ /* 0x000fca000000001c */
[----:B---3--:R-:W-:-:S05]  /*2e70*/  F2FP.SATFINITE.E5M2.F32.PACK_AB_MERGE_C R29, RZ, R28, RZ ;  /* 0x0000001cff1d723e */ /* 0x008fca00048060ff */
[----:B------:R3:W-:Y:S01]  /*2e80*/  @!P2 STG.E.U8 desc[UR16][R10.64], R29 ;  /* 0x0000001d0a00a986 */ /* 0x0007e2000c101110 */
[----:B------:R-:W-:Y:S05]  /*2e90*/  @P1 BRA `(.L_x_47) ;  /* 0x0000000000041947 */ /* 0x000fea0003800000 */
[----:B------:R0:W5:Y:S02]  /*2ea0*/  LDG.E.U8 R27, desc[UR16][R22.64+0x1] ;  /* 0x00000110161b7981 */ /* 0x000164000c1e1100 */
.L_x_47:
[----:B------:R-:W-:Y:S05]  /*2eb0*/  BSYNC B1 ;  /* 0x0000000000017941 */ /* 0x000fea0003800000 */
.L_x_46:
[----:B-----5:R-:W-:Y:S01]  /*2ec0*/  LOP3.LUT R27, R27, 0xff, RZ, 0xc0, !PT ;  /* 0x000000ff1b1b7812 */ /* 0x020fe200078ec0ff */
[----:B------:R-:W-:Y:S01]  /*2ed0*/  BSSY B1, `(.L_x_48) ;  /* 0x000000c000017945 */ /* 0x000fe20003800000 */
[----:B------:R-:W-:Y:S02]  /*2ee0*/  ISETP.GE.AND P2, PT, R26, 0x9, PT ;  /* 0x000000091a00780c */ /* 0x000fe40003f46270 */
[----:B------:R-:W-:Y:S02]  /*2ef0*/  F2FP.F16.E5M2.UNPACK_B R27, R27 ;  /* 0x0000001bff1b723e */ /* 0x000fe400020004ff */
[----:B------:R-:W-:-:S03]  /*2f00*/  ISETP.LT.OR P3, PT, R25, 0x1, !P2 ;  /* 0x000000011900780c */ /* 0x000fc60005761670 */
[----:B------:R-:W-:-:S05]  /*2f10*/  HADD2.F32 R28, -RZ, R27.H0_H0 ;  /* 0x2000001bff1c7230 */ /* 0x000fca0000004100 */
[----:B------:R-:W-:-:S04]  /*2f20*/  FMUL R27, R28, R7 ;  /* 0x000000071c1b7220 */ /* 0x000fc80000400000 */
[----:B------:R-:W-:-:S05]  /*2f30*/  FFMA R27, R78, R3, R27 ;  /* 0x000000034e1b7223 */ /* 0x000fca000000001b */
[----:B---3--:R-:W-:Y:S02]  /*2f40*/  F2FP.SATFINITE.E5M2.F32.PACK_AB_MERGE_C R29, RZ, R27, RZ ;  /* 0x0000001bff1d723e */ /* 0x008fe400048060ff */
[----:B------:R-:W-:-:S03]  /*2f50*/  PRMT R27, RZ, 0x7610, R27 ;  /* 0x00007610ff1b7816 */ /* 0x000fc6000000001b */
[----:B------:R3:W-:Y:S01]  /*2f60*/  @!P1 STG.E.U8 desc[UR16][R10.64+0x1], R29 ;  /* 0x0000011d0a009986 */ /* 0x0007e2000c101110 */
[----:B------:R-:W-:Y:S05]  /*2f70*/  @P3 BRA `(.L_x_49) ;  /* 0x0000000000043947 */ /* 0x000fea0003800000 */
[----:B------:R0:W5:Y:S02]  /*2f80*/  LDG.E.U8 R27, desc[UR16][R12.64+0x8] ;  /* 0x000008100c1b7981 */ /* 0x000164000c1e1100 */
.L_x_49:
[----:B------:R-:W-:Y:S05]  /*2f90*/  BSYNC B1 ;  /* 0x0000000000017941 */ /* 0x000fea0003800000 */
.L_x_48:
        /* <DEDUP_REMOVED lines=13> */
.L_x_51:
[----:B------:R-:W-:Y:S05]  /*3070*/  BSYNC B1 ;  /* 0x0000000000017941 */ /* 0x000fea0003800000 */
.L_x_50:
[----:B-----5:R-:W-:Y:S01]  /*3080*/  LOP3.LUT R27, R27, 0xff, RZ, 0xc0, !PT ;  /* 0x000000ff1b1b7812 */ /* 0x020fe200078ec0ff */
[----:B------:R-:W-:Y:S01]  /*3090*/  BSSY B1, `(.L_x_52) ;  /* 0x000000b000017945 */ /* 0x000fe20003800000 */
[----:B------:R-:W-:Y:S02]  /*30a0*/  ISETP.LT.OR P2, PT, R25, 0x9, !P2 ;  /* 0x000000091900780c */ /* 0x000fe40005741670 */
[----:B------:R-:W-:-:S05]  /*30b0*/  F2FP.F16.E5M2.UNPACK_B R27, R27 ;  /* 0x0000001bff1b723e */ /* 0x000fca00020004ff */
        /* <DEDUP_REMOVED lines=8> */
.L_x_53:
[----:B------:R-:W-:Y:S05]  /*3140*/  BSYNC B1 ;  /* 0x0000000000017941 */ /* 0x000fea0003800000 */
.L_x_52:
        /* <DEDUP_REMOVED lines=12> */
.L_x_55:
[----:B------:R-:W-:Y:S05]  /*3210*/  BSYNC B1 ;  /* 0x0000000000017941 */ /* 0x000fea0003800000 */
.L_x_54:
        /* <DEDUP_REMOVED lines=13> */
.L_x_57:
[----:B------:R-:W-:Y:S05]  /*32f0*/  BSYNC B1 ;  /* 0x0000000000017941 */ /* 0x000fea0003800000 */
.L_x_56:
        /* <DEDUP_REMOVED lines=13> */
.L_x_59:
[----:B------:R-:W-:Y:S05]  /*33d0*/  BSYNC B1 ;  /* 0x0000000000017941 */ /* 0x000fea0003800000 */
.L_x_58:
        /* <DEDUP_REMOVED lines=12> */
.L_x_61:
[----:B------:R-:W-:Y:S05]  /*34a0*/  BSYNC B1 ;  /* 0x0000000000017941 */ /* 0x000fea0003800000 */
.L_x_60:
        /* <DEDUP_REMOVED lines=12> */
.L_x_63:
[----:B------:R-:W-:Y:S05]  /*3570*/  BSYNC B1 ;  /* 0x0000000000017941 */ /* 0x000fea0003800000 */
.L_x_62:
        /* <DEDUP_REMOVED lines=13> */
.L_x_65:
[----:B------:R-:W-:Y:S05]  /*3650*/  BSYNC B1 ;  /* 0x0000000000017941 */ /* 0x000fea0003800000 */
.L_x_64:
        /* <DEDUP_REMOVED lines=13> */
.L_x_67:
[----:B------:R-:W-:Y:S05]  /*3730*/  BSYNC B1 ;  /* 0x0000000000017941 */ /* 0x000fea0003800000 */
.L_x_66:
        /* <DEDUP_REMOVED lines=12> */
.L_x_69:
[----:B------:R-:W-:Y:S05]  /*3800*/  BSYNC B1 ;  /* 0x0000000000017941 */ /* 0x000fea0003800000 */
.L_x_68:
        /* <DEDUP_REMOVED lines=12> */
.L_x_71:
[----:B------:R-:W-:Y:S05]  /*38d0*/  BSYNC B1 ;  /* 0x0000000000017941 */ /* 0x000fea0003800000 */
.L_x_70:
        /* <DEDUP_REMOVED lines=13> */
.L_x_73:
[----:B------:R-:W-:Y:S05]  /*39b0*/  BSYNC B1 ;  /* 0x0000000000017941 */ /* 0x000fea0003800000 */
.L_x_72:
        /* <DEDUP_REMOVED lines=13> */
.L_x_75:
[----:B------:R-:W-:Y:S05]  /*3a90*/  BSYNC B1 ;  /* 0x0000000000017941 */ /* 0x000fea0003800000 */
.L_x_74:
        /* <DEDUP_REMOVED lines=12> */
.L_x_77:
[----:B------:R-:W-:Y:S05]  /*3b60*/  BSYNC B1 ;  /* 0x0000000000017941 */ /* 0x000fea0003800000 */
.L_x_76:
        /* <DEDUP_REMOVED lines=12> */
.L_x_79:
[----:B------:R-:W-:Y:S05]  /*3c30*/  BSYNC B1 ;  /* 0x0000000000017941 */ /* 0x000fea0003800000 */
.L_x_78:
        /* <DEDUP_REMOVED lines=13> */
.L_x_81:
[----:B------:R-:W-:Y:S05]  /*3d10*/  BSYNC B1 ;  /* 0x0000000000017941 */ /* 0x000fea0003800000 */
.L_x_80:
        /* <DEDUP_REMOVED lines=13> */
.L_x_83:
[----:B------:R-:W-:Y:S05]  /*3df0*/  BSYNC B1 ;  /* 0x0000000000017941 */ /* 0x000fea0003800000 */
.L_x_82:
        /* <DEDUP_REMOVED lines=12> */
.L_x_85:
[----:B------:R-:W-:Y:S05]  /*3ec0*/  BSYNC B1 ;  /* 0x0000000000017941 */ /* 0x000fea0003800000 */
.L_x_84:
        /* <DEDUP_REMOVED lines=12> */
.L_x_87:
[----:B------:R-:W-:Y:S05]  /*3f90*/  BSYNC B1 ;  /* 0x0000000000017941 */ /* 0x000fea0003800000 */
.L_x_86:
        /* <DEDUP_REMOVED lines=13> */
.L_x_89:
[----:B------:R-:W-:Y:S05]  /*4070*/  BSYNC B1 ;  /* 0x0000000000017941 */ /* 0x000fea0003800000 */
.L_x_88:
[----:B-----5:R-:W-:Y:S01]  /*4080*/  LOP3.LUT R27, R27, 0xff, RZ, 0xc0, !PT ;  /* 0x000000ff1b1b7812 */ /* 0x020fe200078ec0ff */
[----:B------:R-:W-:Y:S01]  /*4090*/  BSSY B1, `(.L_x_90) ;  /* 0x000000c000017945 */ /* 0x000fe20003800000 */
[----:B------:R-:W-:Y:S02]  /*40a0*/  ISETP.GE.AND P1, PT, R26, 0x32, PT ;  /* 0x000000321a00780c */ /* 0x000fe40003f26270 */
[----:B------:R-:W-:Y:S02]  /*40b0*/  F2FP.F16.E5M2.UNPACK_B R27, R27 ;  /* 0x0000001bff1b723e */ /* 0x000fe400020004ff */
[----:B------:R-:W-:-:S03]  /*40c0*/  ISETP.LT.OR P5, PT, R25, 0x1, !P1 ;  /* 0x000000011900780c */ /* 0x000fc60004fa1670 */
[----:B------:R-:W-:-:S05]  /*40d0*/  HADD2.F32 R28, -RZ, R27.H0_H0 ;  /* 0x2000001bff1c7230 */ /* 0x000fca0000004100 */
[----:B------:R-:W-:-:S04]  /*40e0*/  FMUL R28, R28, R7 ;  /* 0x000000071c1c7220 */ /* 0x000fc80000400000 */
[----:B------:R-:W-:Y:S01]  /*40f0*/  FFMA R28, R21, R3, R28 ;  /* 0x00000003151c7223 */ /* 0x000fe2000000001c */
[----:B------:R-:W-:-:S04]  /*4100*/  PRMT R21, RZ, 0x7610, R21 ;  /* 0x00007610ff157816 */ /* 0x000fc80000000015 */
[----:B------:R-:W-:-:S05]  /*4110*/  F2FP.SATFINITE.E5M2.F32.PACK_AB_MERGE_C R27, RZ, R28, RZ ;  /* 0x0000001cff1b723e */ /* 0x000fca00048060ff */
[----:B------:R0:W-:Y:S01]  /*4120*/  @!P3 STG.E.U8 desc[UR16][R8.64+0x30], R27 ;  /* 0x0000301b0800b986 */ /* 0x0001e2000c101110 */
[----:B------:R-:W-:Y:S05]  /*4130*/  @P5 BRA `(.L_x_91) ;  /* 0x0000000000045947 */ /* 0x000fea0003800000 */
[----:B------:R0:W5:Y:S02]  /*4140*/  LDG.E.U8 R21, desc[UR16][R12.64+0x31] ;  /* 0x000031100c157981 */ /* 0x000164000c1e1100 */
.L_x_91:
[----:B------:R-:W-:Y:S05]  /*4150*/  BSYNC B1 ;  /* 0x0000000000017941 */ /* 0x000fea0003800000 */
.L_x_90:
[----:B-----5:R-:W-:Y:S01]  /*4160*/  LOP3.LUT R21, R21, 0xff, RZ, 0xc0, !PT ;  /* 0x000000ff15157812 */ /* 0x020fe200078ec0ff */
[----:B------:R-:W-:Y:S01]  /*4170*/  BSSY B1, `(.L_x_92) ;  /* 0x000000b000017945 */ /* 0x000fe20003800000 */
[----:B------:R-:W-:Y:S02]  /*4180*/  ISETP.LT.OR P2, PT, R25, 0x9, !P2 ;  /* 0x000000091900780c */ /* 0x000fe40005741670 */
[----:B------:R-:W-:-:S05]  /*4190*/  F2FP.F16.E5M2.UNPACK_B R21, R21 ;  /* 0x00000015ff15723e */ /* 0x000fca00020004ff */
        /* <DEDUP_REMOVED lines=8> */
.L_x_93:
[----:B------:R-:W-:Y:S05]  /*4220*/  BSYNC B1 ;  /* 0x0000000000017941 */ /* 0x000fea0003800000 */
.L_x_92:
        /* <DEDUP_REMOVED lines=8> */
[----:B0-----:R-:W-:-:S05]  /*42b0*/  F2FP.SATFINITE.E5M2.F32.PACK_AB_MERGE_C R21, RZ, R20, RZ ;  /* 0x00000014ff15723e */ /* 0x001fca00048060ff */
[----:B------:R0:W-:Y:S01]  /*42c0*/  @!P2 STG.E.U8 desc[UR16][R10.64+0x30], R21 ;  /* 0x000030150a00a986 */ /* 0x0001e2000c101110 */
[----:B------:R-:W-:Y:S05]  /*42d0*/  @P1 BRA `(.L_x_95) ;  /* 0x0000000000041947 */ /* 0x000fea0003800000 */
[----:B------:R0:W5:Y:S02]  /*42e0*/  LDG.E.U8 R19, desc[UR16][R22.64+0x31] ;  /* 0x0000311016137981 */ /* 0x000164000c1e1100 */
.L_x_95:
[----:B------:R-:W-:Y:S05]  /*42f0*/  BSYNC B1 ;  /* 0x0000000000017941 */ /* 0x000fea0003800000 */
.L_x_94:
        /* <DEDUP_REMOVED lines=13> */
.L_x_97:
[----:B------:R-:W-:Y:S05]  /*43d0*/  BSYNC B1 ;  /* 0x0000000000017941 */ /* 0x000fea0003800000 */
.L_x_96:
        /* <DEDUP_REMOVED lines=13> */
.L_x_99:
[----:B------:R-:W-:Y:S05]  /*44b0*/  BSYNC B1 ;  /* 0x0000000000017941 */ /* 0x000fea0003800000 */
.L_x_98:
[----:B-----5:R-:W-:Y:S01]  /*44c0*/  LOP3.LUT R17, R17, 0xff, RZ, 0xc0, !PT ;  /* 0x000000ff11117812 */ /* 0x020fe200078ec0ff */
[----:B------:R-:W-:Y:S01]  /*44d0*/  BSSY B1, `(.L_x_100) ;  /* 0x000000b000017945 */ /* 0x000fe20003800000 */
[----:B------:R-:W-:Y:S02]  /*44e0*/  ISETP.LT.OR P2, PT, R25, 0x9, !P2 ;  /* 0x000000091900780c */ /* 0x000fe40005741670 */
[----:B------:R-:W-:-:S05]  /*44f0*/  F2FP.F16.E5M2.UNPACK_B R17, R17 ;  /* 0x00000011ff11723e */ /* 0x000fca00020004ff */
[----:B0-2---:R-:W-:-:S05]  /*4500*/  HADD2.F32 R12, -RZ, R17.H0_H0 ;  /* 0x20000011ff0c7230 */ /* 0x005fca0000004100 */
[----:B------:R-:W-:Y:S01]  /*4510*/  FMUL R13, R12, R7 ;  /* 0x000000070c0d7220 */ /* 0x000fe20000400000 */
[----:B------:R-:W-:-:S03]  /*4520*/  PRMT R12, RZ, 0x7610, R12 ;  /* 0x00007610ff0c7816 */ /* 0x000fc6000000000c */
[----:B------:R-:W-:-:S05]  /*4530*/  FFMA R13, R16, R3, R13 ;  /* 0x00000003100d7223 */ /* 0x000fca000000000d */
[----:B------:R-:W-:-:S05]  /*4540*/  F2FP.SATFINITE.E5M2.F32.PACK_AB_MERGE_C R13, RZ, R13, RZ ;  /* 0x0000000dff0d723e */ /* 0x000fca00048060ff */
[----:B------:R0:W-:Y:S01]  /*4550*/  @!P5 STG.E.U8 desc[UR16][R8.64+0x39], R13 ;  /* 0x0000390d0800d986 */ /* 0x0001e2000c101110 */
[----:B------:R-:W-:Y:S05]  /*4560*/  @P2 BRA `(.L_x_101) ;  /* 0x0000000000042947 */ /* 0x000fea0003800000 */
[----:B------:R2:W5:Y:S02]  /*4570*/  LDG.E.U8 R12, desc[UR16][R22.64+0x38] ;  /* 0x00003810160c7981 */ /* 0x000564000c1e1100 */
.L_x_101:
[----:B------:R-:W-:Y:S05]  /*4580*/  BSYNC B1 ;  /* 0x0000000000017941 */ /* 0x000fea0003800000 */
.L_x_100:
[----:B-----5:R-:W-:Y:S01]  /*4590*/  LOP3.LUT R12, R12, 0xff, RZ, 0xc0, !PT ;  /* 0x000000ff0c0c7812 */ /* 0x020fe200078ec0ff */
[----:B------:R-:W-:Y:S01]  /*45a0*/  BSSY B1, `(.L_x_102) ;  /* 0x000000b000017945 */ /* 0x000fe20003800000 */
[----:B------:R-:W-:Y:S02]  /*45b0*/  ISETP.LT.OR P1, PT, R25, 0x9, !P1 ;  /* 0x000000091900780c */ /* 0x000fe40004f21670 */
[----:B------:R-:W-:Y:S02]  /*45c0*/  F2FP.F16.E5M2.UNPACK_B R12, R12 ;  /* 0x0000000cff0c723e */ /* 0x000fe400020004ff */
[----:B01----:R-:W-:-:S03]  /*45d0*/  PRMT R8, RZ, 0x7610, R8 ;  /* 0x00007610ff087816 */ /* 0x003fc60000000008 */
[----:B------:R-:W-:-:S05]  /*45e0*/  HADD2.F32 R12, -RZ, R12.H0_H0 ;  /* 0x2000000cff0c7230 */ /* 0x000fca0000004100 */
[----:B------:R-:W-:-:S04]  /*45f0*/  FMUL R12, R12, R7 ;  /* 0x000000070c0c7220 */ /* 0x000fc80000400000 */
[----:B------:R-:W-:-:S05]  /*4600*/  FFMA R12, R15, R3, R12 ;  /* 0x000000030f0c7223 */ /* 0x000fca000000000c */
[----:B------:R-:W-:-:S05]  /*4610*/  F2FP.SATFINITE.E5M2.F32.PACK_AB_MERGE_C R9, RZ, R12, RZ ;  /* 0x0000000cff09723e */ /* 0x000fca00048060ff */
[----:B------:R0:W-:Y:S01]  /*4620*/  @!P2 STG.E.U8 desc[UR16][R10.64+0x38], R9 ;  /* 0x000038090a00a986 */ /* 0x0001e2000c101110 */
[----:B------:R-:W-:Y:S05]  /*4630*/  @P1 BRA `(.L_x_103) ;  /* 0x0000000000041947 */ /* 0x000fea0003800000 */
[----:B------:R1:W5:Y:S02]  /*4640*/  LDG.E.U8 R8, desc[UR16][R22.64+0x39] ;  /* 0x0000391016087981 */ /* 0x000364000c1e1100 */
.L_x_103:
[----:B------:R-:W-:Y:S05]  /*4650*/  BSYNC B1 ;  /* 0x0000000000017941 */ /* 0x000fea0003800000 */
.L_x_102:
[----:B------:R-:W-:Y:S05]  /*4660*/  @P1 BRA `(.L_x_104) ;  /* 0x0000000800601947 */ /* 0x000fea0003800000 */
[----:B-----5:R-:W-:-:S04]  /*4670*/  LOP3.LUT R8, R8, 0xff, RZ, 0xc0, !PT ;  /* 0x000000ff08087812 */ /* 0x020fc800078ec0ff */
[----:B------:R-:W-:-:S05]  /*4680*/  F2FP.F16.E5M2.UNPACK_B R8, R8 ;  /* 0x00000008ff08723e */ /* 0x000fca00020004ff */
[----:B------:R-:W-:-:S05]  /*4690*/  HADD2.F32 R8, -RZ, R8.H0_H0 ;  /* 0x20000008ff087230 */ /* 0x000fca0000004100 */
[----:B0-----:R-:W-:-:S04]  /*46a0*/  FMUL R9, R8, R7 ;  /* 0x0000000708097220 */ /* 0x001fc80000400000 */
[----:B------:R-:W-:-:S05]  /*46b0*/  FFMA R9, R14, R3, R9 ;  /* 0x000000030e097223 */ /* 0x000fca0000000009 */
[----:B------:R-:W-:-:S05]  /*46c0*/  F2FP.SATFINITE.E5M2.F32.PACK_AB_MERGE_C R9, RZ, R9, RZ ;  /* 0x00000009ff09723e */ /* 0x000fca00048060ff */
[----:B------:R0:W-:Y:S01]  /*46d0*/  STG.E.U8 desc[UR16][R10.64+0x39], R9 ;  /* 0x000039090a007986 */ /* 0x0001e2000c101110 */
[----:B------:R-:W-:Y:S05]  /*46e0*/  BRA `(.L_x_104) ;  /* 0x0000000800407947 */ /* 0x000fea0003800000 */
.L_x_39:
[----:B------:R-:W-:Y:S01]  /*46f0*/  ISETP.GE.AND P1, PT, R26, 0x2, PT ;  /* 0x000000021a00780c */ /* 0x000fe20003f26270 */
[-C--:B--2---:R-:W-:Y:S01]  /*4700*/  FMUL R80, R80, R3.reuse ;  /* 0x0000000350507220 */ /* 0x084fe20000400000 */
[----:B------:R-:W-:Y:S01]  /*4710*/  ISETP.GE.AND P3, PT, R26, 0x1, PT ;  /* 0x000000011a00780c */ /* 0x000fe20003f66270 */
[-C--:B------:R-:W-:Y:S01]  /*4720*/  FMUL R79, R79, R3.reuse ;  /* 0x000000034f4f7220 */ /* 0x080fe20000400000 */
[----:B------:R-:W-:Y:S01]  /*4730*/  ISETP.LT.OR P5, PT, R25, 0x1, !P1 ;  /* 0x000000011900780c */ /* 0x000fe20004fa1670 */
[-C--:B------:R-:W-:Y:S01]  /*4740*/  FMUL R77, R77, R3.reuse ;  /* 0x000000034d4d7220 */ /* 0x080fe20000400000 */
[C---:B------:R-:W-:Y:S01]  /*4750*/  ISETP.LT.OR P2, PT, R25.reuse, 0x1, !P3 ;  /* 0x000000011900780c */ /* 0x040fe20005f41670 */
[-C--:B------:R-:W-:Y:S01]  /*4760*/  FMUL R78, R78, R3.reuse ;  /* 0x000000034e4e7220 */ /* 0x080fe20000400000 */
[----:B------:R-:W-:Y:S01]  /*4770*/  ISETP.LT.OR P3, PT, R25, 0x9, !P3 ;  /* 0x000000091900780c */ /* 0x000fe20005f61670 */
[-C--:B------:R-:W-:Y:S01]  /*4780*/  FMUL R75, R75, R3.reuse ;  /* 0x000000034b4b7220 */ /* 0x080fe20000400000 */
[----:B------:R-:W-:Y:S01]  /*4790*/  F2FP.SATFINITE.E5M2.F32.PACK_AB_MERGE_C R13, RZ, R80, RZ ;  /* 0x00000050ff0d723e */ /* 0x000fe200048060ff */
[----:B------:R-:W-:Y:S01]  /*47a0*/  FMUL R76, R76, R3 ;  /* 0x000000034c4c7220 */ /* 0x000fe20000400000 */
[----:B------:R-:W-:Y:S01]  /*47b0*/  F2FP.SATFINITE.E5M2.F32.PACK_AB_MERGE_C R79, RZ, R79, RZ ;  /* 0x0000004fff4f723e */ /* 0x000fe200048060ff */
[----:B------:R-:W-:Y:S01]  /*47c0*/  FMUL R73, R73, R3 ;  /* 0x0000000349497220 */ /* 0x000fe20000400000 */
[----:B------:R-:W-:Y:S01]  /*47d0*/  F2FP.SATFINITE.E5M2.F32.PACK_AB_MERGE_C R77, RZ, R77, RZ ;  /* 0x0000004dff4d723e */ /* 0x000fe200048060ff */
[-C--:B------:R-:W-:Y:S01]  /*47e0*/  FMUL R74, R74, R3.reuse ;  /* 0x000000034a4a7220 */ /* 0x080fe20000400000 */
[C---:B------:R-:W-:Y:S01]  /*47f0*/  ISETP.LT.OR P1, PT, R25.reuse, 0x9, !P1 ;  /* 0x000000091900780c */ /* 0x040fe20004f21670 */
[----:B------:R0:W-:Y:S01]  /*4800*/  @!P5 STG.E.U8 desc[UR16][R8.64+0x1], R13 ;  /* 0x0000010d0800d986 */ /* 0x0001e2000c101110 */
[----:B------:R-:W-:Y:S01]  /*4810*/  ISETP.GE.AND P5, PT, R26, 0x9, PT ;  /* 0x000000091a00780c */ /* 0x000fe20003fa6270 */
[----:B------:R-:W-:Y:S01]  /*4820*/  FMUL R72, R72, R3 ;  /* 0x0000000348487220 */ /* 0x000fe20000400000 */
[----:B------:R-:W-:Y:S01]  /*4830*/  F2FP.SATFINITE.E5M2.F32.PACK_AB_MERGE_C R75, RZ, R75, RZ ;  /* 0x0000004bff4b723e */ /* 0x000fe200048060ff */
[----:B------:R-:W-:Y:S01]  /*4840*/  @!P2 STG.E.U8 desc[UR16][R8.64], R79 ;  /* 0x0000004f0800a986 */ /* 0x000fe2000c101110 */
[----:B------:R-:W-:Y:S01]  /*4850*/  ISETP.GE.AND P2, PT, R26, 0xa, PT ;  /* 0x0000000a1a00780c */ /* 0x000fe20003f46270 */
[-C--:B------:R-:W-:Y:S01]  /*4860*/  FMUL R70, R70, R3.reuse ;  /* 0x0000000346467220 */ /* 0x080fe20000400000 */
[----:B------:R-:W-:Y:S01]  /*4870*/  F2FP.SATFINITE.E5M2.F32.PACK_AB_MERGE_C R23, RZ, R76, RZ ;  /* 0x0000004cff17723e */ /* 0x000fe200048060ff */
[----:B------:R-:W-:Y:S01]  /*4880*/  @!P3 STG.E.U8 desc[UR16][R10.64], R77 ;  /* 0x0000004d0a00b986 */ /* 0x000fe2000c101110 */
[----:B------:R-:W-:Y:S01]  /*4890*/  ISETP.LT.OR P3, PT, R25, 0x1, !P5 ;  /* 0x000000011900780c */ /* 0x000fe20006f61670 */
[-C--:B------:R-:W-:Y:S01]  /*48a0*/  FMUL R69, R69, R3.reuse ;  /* 0x0000000345457220 */ /* 0x080fe20000400000 */
[C---:B------:R-:W-:Y:S01]  /*48b0*/  ISETP.LT.OR P6, PT, R25.reuse, 0x1, !P2 ;  /* 0x000000011900780c */ /* 0x040fe200057c1670 */
[-C--:B------:R-:W-:Y:S01]  /*48c0*/  FMUL R68, R68, R3.reuse ;  /* 0x0000000344447220 */ /* 0x080fe20000400000 */
[----:B------:R-:W-:Y:S01]  /*48d0*/  ISETP.LT.OR P5, PT, R25, 0x9, !P5 ;  /* 0x000000091900780c */ /* 0x000fe20006fa1670 */
[-C--:B------:R-:W-:Y:S01]  /*48e0*/  FMUL R67, R67, R3.reuse ;  /* 0x0000000343437220 */ /* 0x080fe20000400000 */
[----:B0-----:R-:W-:Y:S01]  /*48f0*/  F2FP.SATFINITE.E5M2.F32.PACK_AB_MERGE_C R13, RZ, R78, RZ ;  /* 0x0000004eff0d723e */ /* 0x001fe200048060ff */
[----:B------:R-:W-:Y:S01]  /*4900*/  FMUL R66, R66, R3 ;  /* 0x0000000342427220 */ /* 0x000fe20000400000 */
[----:B------:R-:W-:Y:S01]  /*4910*/  F2FP.SATFINITE.E5M2.F32.PACK_AB_MERGE_C R73, RZ, R73, RZ ;  /* 0x00000049ff49723e */ /* 0x000fe200048060ff */
[-C--:B------:R-:W-:Y:S01]  /*4920*/  FMUL R65, R65, R3.reuse ;  /* 0x0000000341417220 */ /* 0x080fe20000400000 */
[C---:B------:R-:W-:Y:S01]  /*4930*/  ISETP.LT.OR P2, PT, R25.reuse, 0x9, !P2 ;  /* 0x000000091900780c */ /* 0x040fe20005741670 */
[----:B------:R0:W-:Y:S01]  /*4940*/  @!P1 STG.E.U8 desc[UR16][R10.64+0x1], R13 ;  /* 0x0000010d0a009986 */ /* 0x0001e2000c101110 */
[----:B------:R-:W-:Y:S01]  /*4950*/  ISETP.GE.AND P1, PT, R26, 0x12, PT ;  /* 0x000000121a00780c */ /* 0x000fe20003f26270 */
[-C--:B------:R-:W-:Y:S01]  /*4960*/  FMUL R64, R64, R3.reuse ;  /* 0x0000000340407220 */ /* 0x080fe20000400000 */
[----:B------:R-:W-:Y:S01]  /*4970*/  F2FP.SATFINITE.E5M2.F32.PACK_AB_MERGE_C R27, RZ, R70, RZ ;  /* 0x00000046ff1b723e */ /* 0x000fe200048060ff */
[----:B------:R-:W-:Y:S01]  /*4980*/  @!P3 STG.E.U8 desc[UR16][R8.64+0x8], R75 ;  /* 0x0000084b0800b986 */ /* 0x000fe2000c101110 */
[----:B------:R-:W-:Y:S01]  /*4990*/  ISETP.GE.AND P3, PT, R26, 0x11, PT ;  /* 0x000000111a00780c */ /* 0x000fe20003f66270 */
[----:B------:R-:W-:Y:S01]  /*49a0*/  FMUL R62, R62, R3 ;  /* 0x000000033e3e7220 */ /* 0x000fe20000400000 */
[----:B------:R-:W-:Y:S01]  /*49b0*/  F2FP.SATFINITE.E5M2.F32.PACK_AB_MERGE_C R69, RZ, R69, RZ ;  /* 0x00000045ff45723e */ /* 0x000fe200048060ff */
[----:B------:R1:W-:Y:S01]  /*49c0*/  @!P6 STG.E.U8 desc[UR16][R8.64+0x9], R23 ;  /* 0x000009170800e986 */ /* 0x0003e2000c101110 */
[----:B------:R-:W-:Y:S01]  /*49d0*/  ISETP.LT.OR P6, PT, R25, 0x1, !P1 ;  /* 0x000000011900780c */ /* 0x000fe20004fc1670 */
[-C--:B------:R-:W-:Y:S01]  /*49e0*/  FMUL R63, R63, R3.reuse ;  /* 0x000000033f3f7220 */ /* 0x080fe20000400000 */
[C---:B------:R-:W-:Y:S01]  /*49f0*/  ISETP.LT.OR P1, PT, R25.reuse, 0x9, !P1 ;  /* 0x000000091900780c */ /* 0x040fe20004f21670 */
[----:B------:R-:W-:Y:S01]  /*4a00*/  @!P5 STG.E.U8 desc[UR16][R10.64+0x8], R73 ;  /* 0x000008490a00d986 */ /* 0x000fe2000c101110 */
[----:B------:R-:W-:Y:S01]  /*4a10*/  ISETP.LT.OR P5, PT, R25, 0x1, !P3 ;  /* 0x000000011900780c */ /* 0x000fe20005fa1670 */
[-C--:B------:R-:W-:Y:S01]  /*4a20*/  FMUL R61, R61, R3.reuse ;  /* 0x000000033d3d7220 */ /* 0x080fe20000400000 */
[----:B------:R-:W-:Y:S01]  /*4a30*/  ISETP.LT.OR P3, PT, R25, 0x9, !P3 ;  /* 0x000000091900780c */ /* 0x000fe20005f61670 */
[-C--:B------:R-:W-:Y:S01]  /*4a40*/  FMUL R60, R60, R3.reuse ;  /* 0x000000033c3c7220 */ /* 0x080fe20000400000 */
[----:B0-----:R-:W-:Y:S01]  /*4a50*/  F2FP.SATFINITE.E5M2.F32.PACK_AB_MERGE_C R13, RZ, R74, RZ ;  /* 0x0000004aff0d723e */ /* 0x001fe200048060ff */
[----:B------:R-:W-:Y:S01]  /*4a60*/  FMUL R58, R58, R3 ;  /* 0x000000033a3a7220 */ /* 0x000fe20000400000 */
[----:B------:R-:W-:Y:S01]  /*4a70*/  F2FP.SATFINITE.E5M2.F32.PACK_AB_MERGE_C R67, RZ, R67, RZ ;  /* 0x00000043ff43723e */ /* 0x000fe200048060ff */
[-C--:B------:R-:W-:Y:S01]  /*4a80*/  FMUL R59, R59, R3.reuse ;  /* 0x000000033b3b7220 */ /* 0x080fe20000400000 */
[----:B-1----:R-:W-:Y:S01]  /*4a90*/  F2FP.SATFINITE.E5M2.F32.PACK_AB_MERGE_C R23, RZ, R72, RZ ;  /* 0x00000048ff17723e */ /* 0x002fe200048060ff */
[----:B------:R0:W-:Y:S01]  /*4aa0*/  @!P2 STG.E.U8 desc[UR16][R10.64+0x9], R13 ;  /* 0x0000090d0a00a986 */ /* 0x0001e2000c101110 */
[C---:B------:R-:W-:Y:S01]  /*4ab0*/  ISETP.GE.AND P2, PT, R26.reuse, 0x1a, PT ;  /* 0x0000001a1a00780c */ /* 0x040fe20003f46270 */
[----:B------:R-:W-:Y:S01]  /*4ac0*/  FMUL R57, R57, R3 ;  /* 0x0000000339397220 */ /* 0x000fe20000400000 */
[----:B------:R-:W-:Y:S01]  /*4ad0*/  F2FP.SATFINITE.E5M2.F32.PACK_AB_MERGE_C R65, RZ, R65, RZ ;  /* 0x00000041ff41723e */ /* 0x000fe200048060ff */
[----:B------:R1:W-:Y:S01]  /*4ae0*/  @!P5 STG.E.U8 desc[UR16][R8.64+0x10], R23 ;  /* 0x000010170800d986 */ /* 0x0003e2000c101110 */
[----:B------:R-:W-:Y:S01]  /*4af0*/  ISETP.GE.AND P5, PT, R26, 0x19, PT ;  /* 0x000000191a00780c */ /* 0x000fe20003fa6270 */
[----:B------:R-:W-:Y:S01]  /*4b00*/  FMUL R56, R56, R3 ;  /* 0x0000000338387220 */ /* 0x000fe20000400000 */
[----:B------:R-:W-:Y:S01]  /*4b10*/  F2FP.SATFINITE.E5M2.F32.PACK_AB_MERGE_C R63, RZ, R63, RZ ;  /* 0x0000003fff3f723e */ /* 0x000fe200048060ff */
[----:B------:R-:W-:Y:S01]  /*4b20*/  @!P6 STG.E.U8 desc[UR16][R8.64+0x11], R27 ;  /* 0x0000111b0800e986 */ /* 0x000fe2000c101110 */
[----:B------:R-:W-:Y:S01]  /*4b30*/  ISETP.LT.OR P6, PT, R25, 0x1, !P2 ;  /* 0x000000011900780c */ /* 0x000fe200057c1670 */
[-C--:B------:R-:W-:Y:S01]  /*4b40*/  FMUL R21, R21, R3.reuse ;  /* 0x0000000315157220 */ /* 0x080fe20000400000 */
[C---:B------:R-:W-:Y:S01]  /*4b50*/  ISETP.LT.OR P2, PT, R25.reuse, 0x9, !P2 ;  /* 0x000000091900780c */ /* 0x040fe20005741670 */
[----:B------:R-:W-:Y:S01]  /*4b60*/  @!P3 STG.E.U8 desc[UR16][R10.64+0x10], R69 ;  /* 0x000010450a00b986 */ /* 0x000fe2000c101110 */
[C---:B------:R-:W-:Y:S01]  /*4b70*/  ISETP.LT.OR P3, PT, R25.reuse, 0x1, !P5 ;  /* 0x000000011900780c */ /* 0x040fe20006f61670 */
[-C--:B------:R-:W-:Y:S01]  /*4b80*/  FMUL R20, R20, R3.reuse ;  /* 0x0000000314147220 */ /* 0x080fe20000400000 */
[----:B------:R-:W-:Y:S01]  /*4b90*/  ISETP.LT.OR P5, PT, R25, 0x9, !P5 ;  /* 0x000000091900780c */ /* 0x000fe20006fa1670 */
[-C--:B------:R-:W-:Y:S01]  /*4ba0*/  FMUL R19, R19, R3.reuse ;  /* 0x0000000313137220 */ /* 0x080fe20000400000 */
[----:B0-----:R-:W-:Y:S01]  /*4bb0*/  F2FP.SATFINITE.E5M2.F32.PACK_AB_MERGE_C R13, RZ, R68, RZ ;  /* 0x00000044ff0d723e */ /* 0x001fe200048060ff */
[-C--:B------:R-:W-:Y:S01]  /*4bc0*/  FMUL R18, R18, R3.reuse ;  /* 0x0000000312127220 */ /* 0x080fe20000400000 */
[----:B-1----:R-:W-:Y:S01]  /*4bd0*/  F2FP.SATFINITE.E5M2.F32.PACK_AB_MERGE_C R23, RZ, R66, RZ ;  /* 0x00000042ff17723e */ /* 0x002fe200048060ff */
[----:B------:R-:W-:Y:S01]  /*4be0*/  FMUL R17, R17, R3 ;  /* 0x0000000311117220 */ /* 0x000fe20000400000 */
[----:B------:R-:W-:Y:S01]  /*4bf0*/  F2FP.SATFINITE.E5M2.F32.PACK_AB_MERGE_C R61, RZ, R61, RZ ;  /* 0x0000003dff3d723e */ /* 0x000fe200048060ff */
[----:B------:R0:W-:Y:S01]  /*4c00*/  @!P1 STG.E.U8 desc[UR16][R10.64+0x11], R13 ;  /* 0x0000110d0a009986 */ /* 0x0001e2000c101110 */
[----:B------:R-:W-:Y:S01]  /*4c10*/  ISETP.GE.AND P1, PT, R26, 0x22, PT ;  /* 0x000000221a00780c */ /* 0x000fe20003f26270 */
[----:B------:R-:W-:Y:S01]  /*4c20*/  FMUL R16, R16, R3 ;  /* 0x0000000310107220 */ /* 0x000fe20000400000 */
[----:B------:R-:W-:Y:S01]  /*4c30*/  F2FP.SATFINITE.E5M2.F32.PACK_AB_MERGE_C R59, RZ, R59, RZ ;  /* 0x0000003bff3b723e */ /* 0x000fe200048060ff */
[----:B------:R-:W-:Y:S01]  /*4c40*/  @!P3 STG.E.U8 desc[UR16][R8.64+0x18], R67 ;  /* 0x000018430800b986 */ /* 0x000fe2000c101110 */
[----:B------:R-:W-:Y:S01]  /*4c50*/  ISETP.GE.AND P3, PT, R26, 0x21, PT ;  /* 0x000000211a00780c */ /* 0x000fe20003f66270 */
[----:B------:R-:W-:Y:S01]  /*4c60*/  FMUL R15, R15, R3 ;  /* 0x000000030f0f7220 */ /* 0x000fe20000400000 */
[----:B------:R-:W-:Y:S01]  /*4c70*/  F2FP.SATFINITE.E5M2.F32.PACK_AB_MERGE_C R57, RZ, R57, RZ ;  /* 0x00000039ff39723e */ /* 0x000fe200048060ff */
[----:B------:R1:W-:Y:S01]  /*4c80*/  @!P6 STG.E.U8 desc[UR16][R8.64+0x19], R23 ;  /* 0x000019170800e986 */ /* 0x0003e2000c101110 */
[C---:B------:R-:W-:Y:S01]  /*4c90*/  ISETP.LT.OR P6, PT, R25.reuse, 0x1, !P3 ;  /* 0x000000011900780c */ /* 0x040fe20005fc1670 */
[----:B------:R-:W-:Y:S01]  /*4ca0*/  FMUL R14, R14, R3 ;  /* 0x000000030e0e7220 */ /* 0x000fe20000400000 */
[C---:B------:R-:W-:Y:S01]  /*4cb0*/  ISETP.LT.OR P3, PT, R25.reuse, 0x9, !P3 ;  /* 0x000000091900780c */ /* 0x040fe20005f61670 */
[----:B------:R-:W-:Y:S01]  /*4cc0*/  @!P5 STG.E.U8 desc[UR16][R10.64+0x18], R65 ;  /* 0x000018410a00d986 */ /* 0x000fe2000c101110 */
[----:B------:R-:W-:-:S02]  /*4cd0*/  ISETP.LT.OR P5, PT, R25, 0x1, !P1 ;  /* 0x000000011900780c */ /* 0x000fc40004fa1670 */
[----:B0-----:R-:W-:Y:S02]  /*4ce0*/  F2FP.SATFINITE.E5M2.F32.PACK_AB_MERGE_C R13, RZ, R64, RZ ;  /* 0x00000040ff0d723e */ /* 0x001fe400048060ff */
[----:B------:R-:W-:Y:S02]  /*4cf0*/  ISETP.LT.OR P1, PT, R25, 0x9, !P1 ;  /* 0x000000091900780c */ /* 0x000fe40004f21670 */
[----:B------:R-:W-:Y:S01]  /*4d00*/  F2FP.SATFINITE.E5M2.F32.PACK_AB_MERGE_C R21, RZ, R21, RZ ;  /* 0x00000015ff15723e */ /* 0x000fe200048060ff */
[----:B------:R0:W-:Y:S01]  /*4d10*/  @!P2 STG.E.U8 desc[UR16][R10.64+0x19], R13 ;  /* 0x0000190d0a00a986 */ /* 0x0001e2000c101110 */
[----:B-1----:R-:W-:Y:S02]  /*4d20*/  F2FP.SATFINITE.E5M2.F32.PACK_AB_MERGE_C R23, RZ, R62, RZ ;  /* 0x0000003eff17723e */ /* 0x002fe400048060ff */
[----:B------:R-:W-:Y:S01]  /*4d30*/  ISETP.GE.AND P2, PT, R26, 0x2a, PT ;  /* 0x0000002a1a00780c */ /* 0x000fe20003f46270 */
[----:B------:R-:W-:Y:S01]  /*4d40*/  @!P6 STG.E.U8 desc[UR16][R8.64+0x20], R63 ;  /* 0x0000203f0800e986 */ /* 0x000fe2000c101110 */
[----:B------:R-:W-:-:S02]  /*4d50*/  F2FP.SATFINITE.E5M2.F32.PACK_AB_MERGE_C R19, RZ, R19, RZ ;  /* 0x00000013ff13723e */ /* 0x000fc400048060ff */
[----:B------:R-:W-:Y:S01]  /*4d60*/  F2FP.SATFINITE.E5M2.F32.PACK_AB_MERGE_C R17, RZ, R17, RZ ;  /* 0x00000011ff11723e */ /* 0x000fe200048060ff */
[----:B------:R1:W-:Y:S01]  /*4d70*/  @!P5 STG.E.U8 desc[UR16][R8.64+0x21], R23 ;  /* 0x000021170800d986 */ /* 0x0003e2000c101110 */
[----:B------:R-:W-:Y:S02]  /*4d80*/  ISETP.GE.AND P5, PT, R26, 0x29, PT ;  /* 0x000000291a00780c */ /* 0x000fe40003fa6270 */
[----:B------:R-:W-:Y:S01]  /*4d90*/  F2FP.SATFINITE.E5M2.F32.PACK_AB_MERGE_C R15, RZ, R15, RZ ;  /* 0x0000000fff0f723e */ /* 0x000fe200048060ff */
[----:B------:R-:W-:Y:S01]  /*4da0*/  @!P3 STG.E.U8 desc[UR16][R10.64+0x20], R61 ;  /* 0x0000203d0a00b986 */ /* 0x000fe2000c101110 */
[C---:B------:R-:W-:Y:S02]  /*4db0*/  ISETP.LT.OR P3, PT, R25.reuse, 0x1, !P2 ;  /* 0x000000011900780c */ /* 0x040fe40005761670 */
[C---:B------:R-:W-:Y:S02]  /*4dc0*/  ISETP.LT.OR P6, PT, R25.reuse, 0x1, !P5 ;  /* 0x000000011900780c */ /* 0x040fe40006fc1670 */
[----:B------:R-:W-:-:S02]  /*4dd0*/  ISETP.LT.OR P5, PT, R25, 0x9, !P5 ;  /* 0x000000091900780c */ /* 0x000fc40006fa1670 */
[----:B0-----:R-:W-:Y:S02]  /*4de0*/  F2FP.SATFINITE.E5M2.F32.PACK_AB_MERGE_C R13, RZ, R60, RZ ;  /* 0x0000003cff0d723e */ /* 0x001fe400048060ff */
[----:B-1----:R-:W-:Y:S02]  /*4df0*/  F2FP.SATFINITE.E5M2.F32.PACK_AB_MERGE_C R23, RZ, R58, RZ ;  /* 0x0000003aff17723e */ /* 0x002fe400048060ff */
[----:B------:R-:W-:Y:S01]  /*4e00*/  ISETP.LT.OR P2, PT, R25, 0x9, !P2 ;  /* 0x000000091900780c */ /* 0x000fe20005741670 */
[----:B------:R0:W-:Y:S01]  /*4e10*/  @!P1 STG.E.U8 desc[UR16][R10.64+0x21], R13 ;  /* 0x0000210d0a009986 */ /* 0x0001e2000c101110 */
[----:B------:R-:W-:-:S03]  /*4e20*/  ISETP.GE.AND P1, PT, R26, 0x31, PT ;  /* 0x000000311a00780c */ /* 0x000fc60003f26270 */
[----:B------:R1:W-:Y:S01]  /*4e30*/  @!P3 STG.E.U8 desc[UR16][R8.64+0x29], R23 ;  /* 0x000029170800b986 */ /* 0x0003e2000c101110 */
[----:B------:R-:W-:-:S03]  /*4e40*/  ISETP.GE.AND P3, PT, R26, 0x32, PT ;  /* 0x000000321a00780c */ /* 0x000fc60003f66270 */
[----:B------:R-:W-:Y:S01]  /*4e50*/  @!P6 STG.E.U8 desc[UR16][R8.64+0x28], R59 ;  /* 0x0000283b0800e986 */ /* 0x000fe2000c101110 */
[C---:B------:R-:W-:Y:S02]  /*4e60*/  ISETP.LT.OR P6, PT, R25.reuse, 0x1, !P1 ;  /* 0x000000011900780c */ /* 0x040fe40004fc1670 */
[C---:B------:R-:W-:Y:S01]  /*4e70*/  ISETP.LT.OR P1, PT, R25.reuse, 0x9, !P1 ;  /* 0x000000091900780c */ /* 0x040fe20004f21670 */
[----:B------:R-:W-:Y:S01]  /*4e80*/  @!P5 STG.E.U8 desc[UR16][R10.64+0x28], R57 ;  /* 0x000028390a00d986 */ /* 0x000fe2000c101110 */
[C---:B------:R-:W-:Y:S02]  /*4e90*/  ISETP.LT.OR P5, PT, R25.reuse, 0x1, !P3 ;  /* 0x000000011900780c */ /* 0x040fe40005fa1670 */
        /* <DEDUP_REMOVED lines=10> */
[----:B------:R2:W-:Y:S01]  /*4f40*/  @!P1 STG.E.U8 desc[UR16][R10.64+0x30], R19 ;  /* 0x000030130a009986 */ /* 0x0005e2000c101110 */
[C---:B------:R-:W-:Y:S02]  /*4f50*/  ISETP.LT.OR P1, PT, R25.reuse, 0x1, !P2 ;  /* 0x000000011900780c */ /* 0x040fe40005721670 */
[----:B------:R-:W-:Y:S02]  /*4f60*/  ISETP.LT.OR P2, PT, R25, 0x9, !P2 ;  /* 0x000000091900780c */ /* 0x000fe40005741670 */
[----:B0-----:R-:W-:Y:S02]  /*4f70*/  F2FP.SATFINITE.E5M2.F32.PACK_AB_MERGE_C R13, RZ, R18, RZ ;  /* 0x00000012ff0d723e */ /* 0x001fe400048060ff */
[----:B-1----:R-:W-:-:S03]  /*4f80*/  F2FP.SATFINITE.E5M2.F32.PACK_AB_MERGE_C R21, RZ, R14, RZ ;  /* 0x0000000eff15723e */ /* 0x002fc600048060ff */
[----:B------:R0:W-:Y:S01]  /*4f90*/  @!P3 STG.E.U8 desc[UR16][R10.64+0x31], R13 ;  /* 0x0000310d0a00b986 */ /* 0x0001e2000c101110 */
[----:B--2---:R-:W-:-:S03]  /*4fa0*/  F2FP.SATFINITE.E5M2.F32.PACK_AB_MERGE_C R19, RZ, R16, RZ ;  /* 0x00000010ff13723e */ /* 0x004fc600048060ff */
[----:B------:R0:W-:Y:S04]  /*4fb0*/  @!P1 STG.E.U8 desc[UR16][R8.64+0x38], R17 ;  /* 0x0000381108009986 */ /* 0x0001e8000c101110 */
[----:B------:R0:W-:Y:S04]  /*4fc0*/  @!P5 STG.E.U8 desc[UR16][R8.64+0x39], R19 ;  /* 0x000039130800d986 */ /* 0x0001e8000c101110 */
[----:B------:R0:W-:Y:S04]  /*4fd0*/  @!P2 STG.E.U8 desc[UR16][R10.64+0x38], R15 ;  /* 0x0000380f0a00a986 */ /* 0x0001e8000c101110 */
[----:B------:R0:W-:Y:S02]  /*4fe0*/  @!P6 STG.E.U8 desc[UR16][R10.64+0x39], R21 ;  /* 0x000039150a00e986 */ /* 0x0001e4000c101110 */
.L_x_104:
[----:B------:R-:W-:Y:S05]  /*4ff0*/  BSYNC B0 ;  /* 0x0000000000007941 */ /* 0x000fea0003800000 */
.L_x_38:
[----:B------:R-:W-:Y:S01]  /*5000*/  ULDC UR6, c[0x0][0xc] ;  /* 0x0000030000067ab9 */ /* 0x000fe20000000800 */
[----:B------:R-:W-:Y:S01]  /*5010*/  ULDC UR7, c[0x0][0x10] ;  /* 0x0000040000077ab9 */ /* 0x000fe20000000800 */
[----:B0-----:R-:W0:Y:S01]  /*5020*/  LDC R9, c[0x0][0x14] ;  /* 0x00000500ff097b82 */ /* 0x001e220000000800 */
[----:B------:R-:W-:Y:S01]  /*5030*/  UIMAD.WIDE.U32 UR6, UR6, UR7, URZ ;  /* 0x00000007060672a5 */ /* 0x000fe2000f8e003f */
[----:B-----5:R-:W-:Y:S01]  /*5040*/  PRMT R8, RZ, 0x7610, R8 ;  /* 0x00007610ff087816 */ /* 0x020fe20000000008 */
[----:B------:R-:W-:Y:S02]  /*5050*/  IMAD.MOV.U32 R12, RZ, RZ, -0x1 ;  /* 0xffffffffff0c7424 */ /* 0x000fe400078e00ff */
[----:B------:R-:W-:Y:S02]  /*5060*/  IMAD.MOV.U32 R71, RZ, RZ, -0x1 ;  /* 0xffffffffff477424 */ /* 0x000fe400078e00ff */
[----:B0-----:R-:W-:-:S04]  /*5070*/  IMAD.WIDE.U32 R4, R9, UR6, R4 ;  /* 0x0000000609047c25 */ /* 0x001fc8000f8e0004 */
[----:B------:R-:W-:Y:S01]  /*5080*/  IMAD R9, R9, UR7, RZ ;  /* 0x0000000709097c24 */ /* 0x000fe2000f8e02ff */
[----:B------:R-:W-:Y:S02]  /*5090*/  ULDC.64 UR6, c[0x0][0x650] ;  /* 0x0001940000067ab9 */ /* 0x000fe40000000a00 */
[----:B------:R-:W-:Y:S01]  /*50a0*/  ISETP.GE.U32.AND P1, PT, R4, UR6, PT ;  /* 0x0000000604007c0c */ /* 0x000fe2000bf26070 */
[----:B------:R-:W-:-:S05]  /*50b0*/  IMAD.IADD R5, R5, 0x1, R9 ;  /* 0x0000000105057824 */ /* 0x000fca00078e0209 */
[----:B------:R-:W-:-:S13]  /*50c0*/  ISETP.GE.U32.AND.EX P1, PT, R5, UR7, PT, P1 ;  /* 0x0000000705007c0c */ /* 0x000fda000bf26110 */
[----:B------:R-:W-:Y:S05]  /*50d0*/  @P1 BRA `(.L_x_105) ;  /* 0x0000000400601947 */ /* 0x000fea0003800000 */
[----:B------:R-:W0:Y:S01]  /*50e0*/  S2R R20, SR_CTAID.X ;  /* 0x0000000000147919 */ /* 0x000e220000002500 */
[----:B------:R-:W5:Y:S01]  /*50f0*/  LDC.64 R14, c[0x0][0x628] ;  /* 0x00018a00ff0e7b82 */ /* 0x000f620000000a00 */
[----:B------:R-:W-:Y:S01]  /*5100*/  ULDC UR6, c[0x0][0x150] ;  /* 0x0000540000067ab9 */ /* 0x000fe20000000800 */
[----:B------:R-:W-:Y:S01]  /*5110*/  IMAD.MOV.U32 R12, RZ, RZ, R4 ;  /* 0x000000ffff0c7224 */ /* 0x000fe200078e0004 */
[----:B-12-4-:R-:W1:Y:S01]  /*5120*/  S2R R22, SR_CTAID.Y ;  /* 0x0000000000167919 */ /* 0x016e620000002600 */
[----:B------:R-:W-:-:S04]  /*5130*/  IMAD.MOV.U32 R13, RZ, RZ, R5 ;  /* 0x000000ffff0d7224 */ /* 0x000fc800078e0005 */
[----:B------:R-:W2:Y:S08]  /*5140*/  LDC R23, c[0x0][0x144] ;  /* 0x00005100ff177b82 */ /* 0x000eb00000000800 */
[----:B------:R-:W4:Y:S08]  /*5150*/  LDC R16, c[0x0][0x630] ;  /* 0x00018c00ff107b82 */ /* 0x000f300000000800 */
[----:B------:R-:W1:Y:S01]  /*5160*/  LDC.64 R18, c[0x0][0x620] ;  /* 0x00018800ff127b82 */ /* 0x000e620000000a00 */
[----:B-----5:R-:W-:-:S04]  /*5170*/  ISETP.NE.U32.AND P1, PT, R14, RZ, PT ;  /* 0x000000ff0e00720c */ /* 0x020fc80003f25070 */
[----:B------:R-:W-:Y:S02]  /*5180*/  ISETP.NE.AND.EX P1, PT, R15, RZ, PT, P1 ;  /* 0x000000ff0f00720c */ /* 0x000fe40003f25310 */
[----:B0-----:R-:W-:-:S05]  /*5190*/  I2FP.F32.U32 R8, R20 ;  /* 0x0000001400087245 */ /* 0x001fca0000201000 */
[----:B------:R-:W-:-:S04]  /*51a0*/  FMUL R8, R8, UR6 ;  /* 0x0000000608087c20 */ /* 0x000fc80008400000 */
[----:B------:R0:W0:Y:S02]  /*51b0*/  F2I.U32.TRUNC.NTZ R21, R8 ;  /* 0x0000000800157305 */ /* 0x000024000020f000 */
[----:B--2-4-:R-:W-:Y:S05]  /*51c0*/  @!P1 BRA `(.L_x_106) ;  /* 0x0000000000289947 */ /* 0x014fea0003800000 */
[----:B------:R-:W2:Y:S02]  /*51d0*/  LDC R9, c[0x0][0x634] ;  /* 0x00018d00ff097b82 */ /* 0x000ea40000000800 */
[----:B--2---:R-:W-:-:S05]  /*51e0*/  IADD3 R13, P1, R4, R9, RZ ;  /* 0x00000009040d7210 */ /* 0x004fca0007f3e0ff */
[----:B------:R-:W-:-:S04]  /*51f0*/  IMAD.X R17, RZ, RZ, R5, P1 ;  /* 0x000000ffff117224 */ /* 0x000fc800008e0605 */
[----:B0-----:R-:W-:-:S04]  /*5200*/  IMAD.WIDE.U32 R8, R17, R14, RZ ;  /* 0x0000000e11087225 */ /* 0x001fc800078e00ff */
[----:B---3--:R-:W-:-:S04]  /*5210*/  IMAD.WIDE.U32 R10, P1, R13, R15, R8 ;  /* 0x0000000f0d0a7225 */ /* 0x008fc80007820008 */
[----:B------:R-:W-:-:S04]  /*5220*/  IMAD.WIDE.U32 R8, R13, R14, RZ ;  /* 0x0000000e0d087225 */ /* 0x000fc800078e00ff */
[----:B------:R-:W-:Y:S01]  /*5230*/  IMAD.X R13, RZ, RZ, RZ, P1 ;  /* 0x000000ffff0d7224 */ /* 0x000fe200008e06ff */
[----:B------:R-:W-:Y:S01]  /*5240*/  IADD3 RZ, P1, R9, R10, RZ ;  /* 0x0000000a09ff7210 */ /* 0x000fe20007f3e0ff */
[----:B------:R-:W-:-:S04]  /*5250*/  IMAD.MOV.U32 R12, RZ, RZ, R11 ;  /* 0x000000ffff0c7224 */ /* 0x000fc800078e000b */
[----:B------:R-:W-:-:S08]  /*5260*/  IMAD.WIDE.U32.X R12, R17, R15, R12, P1 ;  /* 0x0000000f110c7225 */ /* 0x000fd000008e040c */
.L_x_106:
[----:B---3--:R-:W2:Y:S01]  /*5270*/  LDC.64 R28, c[0x0][0x640] ;  /* 0x00019000ff1c7b82 */ /* 0x008ea20000000a00 */
[-C--:B------:R-:W-:Y:S01]  /*5280*/  SHF.R.U64 R71, R12, R16.reuse, R13 ;  /* 0x000000100c477219 */ /* 0x080fe2000000120d */
[----:B0-----:R-:W-:Y:S01]  /*5290*/  IMAD.MOV R21, RZ, RZ, -R21 ;  /* 0x000000ffff157224 */ /* 0x001fe200078e0a15 */
[----:B------:R-:W-:Y:S01]  /*52a0*/  SHF.R.U32.HI R8, RZ, R16, R13 ;  /* 0x00000010ff087219 */ /* 0x000fe2000001160d */
[----:B------:R-:W-:Y:S01]  /*52b0*/  ULDC UR6, c[0x0][0x154] ;  /* 0x0000550000067ab9 */ /* 0x000fe20000000800 */
[----:B------:R-:W-:Y:S01]  /*52c0*/  IADD3 R11, P1, RZ, -R71, RZ ;  /* 0x80000047ff0b7210 */ /* 0x000fe20007f3e0ff */
[----:B------:R-:W-:Y:S02]  /*52d0*/  IMAD R21, R23, R21, R20 ;  /* 0x0000001517157224 */ /* 0x000fe400078e0214 */
[----:B------:R-:W0:Y:S01]  /*52e0*/  LDC R12, c[0x0][0x618] ;  /* 0x00018600ff0c7b82 */ /* 0x000e220000000800 */
[----:B------:R-:W-:Y:S02]  /*52f0*/  IMAD.MOV.U32 R13, RZ, RZ, 0x1 ;  /* 0x00000001ff0d7424 */ /* 0x000fe400078e00ff */
[----:B------:R-:W-:-:S04]  /*5300*/  IMAD.X R9, RZ, RZ, ~R8, P1 ;  /* 0x000000ffff097224 */ /* 0x000fc800008e0e08 */
[-C--:B-1----:R-:W-:Y:S01]  /*5310*/  IMAD R10, R9, R18.reuse, RZ ;  /* 0x00000012090a7224 */ /* 0x082fe200078e02ff */
[----:B------:R-:W1:Y:S01]  /*5320*/  LDC R24, c[0x0][0x608] ;  /* 0x00018200ff187b82 */ /* 0x000e620000000800 */
[----:B------:R-:W-:-:S04]  /*5330*/  IMAD.WIDE.U32 R8, R11, R18, R4 ;  /* 0x000000120b087225 */ /* 0x000fc800078e0004 */
[----:B------:R-:W-:Y:S01]  /*5340*/  IMAD R11, R11, R19, R10 ;  /* 0x000000130b0b7224 */ /* 0x000fe200078e020a */
[----:B------:R-:W-:Y:S02]  /*5350*/  I2FP.F32.U32 R10, R22 ;  /* 0x00000016000a7245 */ /* 0x000fe40000201000 */
[----:B------:R-:W3:Y:S01]  /*5360*/  LDC R26, c[0x0][0x658] ;  /* 0x00019600ff1a7b82 */ /* 0x000ee20000000800 */
[----:B------:R-:W-:Y:S01]  /*5370*/  IMAD.IADD R9, R9, 0x1, R11 ;  /* 0x0000000109097824 */ /* 0x000fe200078e020b */
[----:B--2---:R-:W-:Y:S01]  /*5380*/  ISETP.NE.U32.AND P1, PT, R28, RZ, PT ;  /* 0x000000ff1c00720c */ /* 0x004fe20003f25070 */
[----:B------:R-:W-:Y:S01]  /*5390*/  FMUL R10, R10, UR6 ;  /* 0x000000060a0a7c20 */ /* 0x000fe20008400000 */
[----:B------:R-:W-:Y:S02]  /*53a0*/  IMAD.MOV.U32 R11, RZ, RZ, -0x1 ;  /* 0xffffffffff0b7424 */ /* 0x000fe400078e00ff */
[----:B------:R-:W-:Y:S01]  /*53b0*/  ISETP.NE.AND.EX P1, PT, R29, RZ, PT, P1 ;  /* 0x000000ff1d00720c */ /* 0x000fe20003f25310 */
[----:B------:R2:W4:Y:S01]  /*53c0*/  F2I.U32.TRUNC.NTZ R17, R10 ;  /* 0x0000000a00117305 */ /* 0x000522000020f000 */
[----:B------:R-:W2:Y:S01]  /*53d0*/  LDC R19, c[0x0][0x148] ;  /* 0x00005200ff137b82 */ /* 0x000ea20000000800 */
[----:B0-----:R-:W-:-:S02]  /*53e0*/  SHF.R.U64 R16, R8, R12, R9 ;  /* 0x0000000c08107219 */ /* 0x001fc40000001209 */
[----:B------:R-:W-:-:S05]  /*53f0*/  SHF.R.U32.HI R9, RZ, R12, R9 ;  /* 0x0000000cff097219 */ /* 0x000fca0000011609 */
[----:B------:R-:W0:Y:S01]  /*5400*/  LDC R20, c[0x0][0x600] ;  /* 0x00018000ff147b82 */ /* 0x000e220000000800 */
[-CC-:B-1----:R-:W-:Y:S02]  /*5410*/  SHF.R.U64 R14, R16, R24.reuse, R9.reuse ;  /* 0x00000018100e7219 */ /* 0x182fe40000001209 */
[----:B------:R-:W-:-:S05]  /*5420*/  SHF.R.U32.HI R9, RZ, R24, R9 ;  /* 0x00000018ff097219 */ /* 0x000fca0000011609 */
[----:B------:R-:W1:Y:S01]  /*5430*/  LDC R25, c[0x0][0x648] ;  /* 0x00019200ff197b82 */ /* 0x000e620000000800 */
[-CC-:B---3--:R-:W-:Y:S02]  /*5440*/  SHF.R.U64 R18, R14, R26.reuse, R9.reuse ;  /* 0x0000001a0e127219 */ /* 0x188fe40000001209 */
[-C--:B------:R-:W-:Y:S02]  /*5450*/  SHF.L.U32 R11, R11, R26.reuse, RZ ;  /* 0x0000001a0b0b7219 */ /* 0x080fe400000006ff */
[-C--:B------:R-:W-:Y:S01]  /*5460*/  SHF.R.U32.HI R9, RZ, R26.reuse, R9 ;  /* 0x0000001aff097219 */ /* 0x080fe20000011609 */
[----:B------:R-:W-:Y:S01]  /*5470*/  IMAD.MOV.U32 R8, RZ, RZ, R18 ;  /* 0x000000ffff087224 */ /* 0x000fe200078e0012 */
[----:B------:R-:W-:Y:S01]  /*5480*/  SHF.L.U32 R24, R13, R26, RZ ;  /* 0x0000001a0d187219 */ /* 0x000fe200000006ff */
[----:B------:R-:W3:Y:S01]  /*5490*/  LDC R27, c[0x0][0x638] ;  /* 0x00018e00ff1b7b82 */ /* 0x000ee20000000800 */
[----:B------:R-:W-:-:S07]  /*54a0*/  LOP3.LUT R23, RZ, R11, RZ, 0x33, !PT ;  /* 0x0000000bff177212 */ /* 0x000fce00078e33ff */
[----:B------:R-:W0:Y:S01]  /*54b0*/  LDC R30, c[0x0][0x610] ;  /* 0x00018400ff1e7b82 */ /* 0x000e220000000800 */
[----:B----4-:R-:W-:Y:S05]  /*54c0*/  @!P1 BRA `(.L_x_107) ;  /* 0x0000000000289947 */ /* 0x010fea0003800000 */
[----:B------:R-:W4:Y:S02]  /*54d0*/  LDC R13, c[0x0][0x64c] ;  /* 0x00019300ff0d7b82 */ /* 0x000f240000000800 */
[----:B----4-:R-:W-:-:S05]  /*54e0*/  IADD3 R13, P1, R18, R13, RZ ;  /* 0x0000000d120d7210 */ /* 0x010fca0007f3e0ff */
[----:B------:R-:W-:-:S04]  /*54f0*/  IMAD.X R15, RZ, RZ, R9, P1 ;  /* 0x000000ffff0f7224 */ /* 0x000fc800008e0609 */
[----:B------:R-:W-:-:S04]  /*5500*/  IMAD.WIDE.U32 R8, R15, R28, RZ ;  /* 0x0000001c0f087225 */ /* 0x000fc800078e00ff */
[----:B--2---:R-:W-:-:S04]  /*5510*/  IMAD.WIDE.U32 R10, P1, R13, R29, R8 ;  /* 0x0000001d0d0a7225 */ /* 0x004fc80007820008 */
[----:B------:R-:W-:-:S04]  /*5520*/  IMAD.WIDE.U32 R8, R13, R28, RZ ;  /* 0x0000001c0d087225 */ /* 0x000fc800078e00ff */
[----:B------:R-:W-:Y:S01]  /*5530*/  IMAD.X R13, RZ, RZ, RZ, P1 ;  /* 0x000000ffff0d7224 */ /* 0x000fe200008e06ff */
[----:B------:R-:W-:Y:S01]  /*5540*/  IADD3 RZ, P1, R9, R10, RZ ;  /* 0x0000000a09ff7210 */ /* 0x000fe20007f3e0ff */
[----:B------:R-:W-:-:S04]  /*5550*/  IMAD.MOV.U32 R12, RZ, RZ, R11 ;  /* 0x000000ffff0c7224 */ /* 0x000fc800078e000b */
[----:B------:R-:W-:-:S08]  /*5560*/  IMAD.WIDE.U32.X R8, R15, R29, R12, P1 ;  /* 0x0000001d0f087225 */ /* 0x000fd000008e040c */
.L_x_107:
[----:B-1----:R-:W-:Y:S01]  /*5570*/  SHF.R.U64 R8, R8, R25, R9 ;  /* 0x0000001908087219 */ /* 0x002fe20000001209 */
[----:B0-----:R-:W-:Y:S01]  /*5580*/  VIADD R13, R20, 0xffffffff ;  /* 0xffffffff140d7836 */ /* 0x001fe20000000000 */
[----:B------:R-:W-:Y:S01]  /*5590*/  LOP3.LUT R11, R14, R23, RZ, 0xc0, !PT ;  /* 0x000000170e0b7212 */ /* 0x000fe200078ec0ff */
[----:B------:R-:W-:Y:S02]  /*55a0*/  IMAD.MOV R17, RZ, RZ, -R17 ;  /* 0x000000ffff117224 */ /* 0x000fe400078e0a11 */
[----:B------:R-:W-:Y:S02]  /*55b0*/  IMAD.MOV R9, RZ, RZ, -R8 ;  /* 0x000000ffff097224 */ /* 0x000fe400078e0a08 */
[----:B------:R-:W-:Y:S01]  /*55c0*/  IMAD R24, R24, R8, R11 ;  /* 0x0000000818187224 */ /* 0x000fe200078e020b */
[----:B------:R-:W-:Y:S01]  /*55d0*/  LOP3.LUT R11, R16, R13, RZ, 0xc0, !PT ;  /* 0x0000000d100b7212 */ /* 0x000fe200078ec0ff */
[----:B--2---:R-:W-:Y:S02]  /*55e0*/  @P4 IMAD R21, R19, R17, R22 ;  /* 0x0000001113154224 */ /* 0x004fe400078e0216 */
[----:B---3--:R-:W-:-:S02]  /*55f0*/  IMAD R8, R9, R27, R18 ;  /* 0x0000001b09087224 */ /* 0x008fc400078e0212 */
[----:B------:R-:W-:Y:S02]  /*5600*/  IMAD R24, R24, R30, R21 ;  /* 0x0000001e18187224 */ /* 0x000fe400078e0215 */
[----:B------:R-:W-:Y:S02]  /*5610*/  IMAD R9, R8, R20, R11 ;  /* 0x0000001408097224 */ /* 0x000fe400078e020b */
[----:B------:R-:W-:-:S03]  /*5620*/  IMAD.MOV.U32 R10, RZ, RZ, 0x1 ;  /* 0x00000001ff0a7424 */ /* 0x000fc600078e00ff */
[----:B------:R-:W-:Y:S02]  /*5630*/  SEL R12, R9, R24, !P4 ;  /* 0x00000018090c7207 */ /* 0x000fe40006000000 */
[----:B------:R-:W-:Y:S02]  /*5640*/  PRMT R8, R10, 0x7610, R8 ;  /* 0x000076100a087816 */ /* 0x000fe40000000008 */
[----:B------:R-:W-:-:S07]  /*5650*/  SEL R24, R24, R9, !P4 ;  /* 0x0000000918187207 */ /* 0x000fce0006000000 */
.L_x_105:
[----:B------:R-:W-:Y:S01]  /*5660*/  LOP3.LUT P1, RZ, R8, 0xff, RZ, 0xc0, !PT ;  /* 0x000000ff08ff7812 */ /* 0x000fe2000782c0ff */
[----:B---3--:R-:W-:-:S12]  /*5670*/  IMAD.MOV.U32 R11, RZ, RZ, R24 ;  /* 0x000000ffff0b7224 */ /* 0x008fd800078e0018 */
[----:B------:R-:W-:Y:S05]  /*5680*/  @P1 BRA `(.L_x_108) ;  /* 0xffffffb800e01947 */ /* 0x000fea000383ffff */
[----:B------:R-:W-:Y:S05]  /*5690*/  EXIT ;  /* 0x000000000000794d */ /* 0x000fea0003800000 */
.L_x_8:
[----:B0-----:R-:W-:Y:S01]  /*56a0*/  ULDC.64 UR4, c[0x0][0x650] ;  /* 0x0001940000047ab9 */ /* 0x001fe20000000a00 */
        /* <DEDUP_REMOVED lines=25> */
.L_x_110:
[----:B------:R-:W0:Y:S01]  /*5840*/  LDC.64 R28, c[0x0][0x640] ;  /* 0x00019000ff1c7b82 */ /* 0x000e220000000a00 */
[-CC-:B------:R-:W-:Y:S01]  /*5850*/  SHF.R.U64 R21, R14, R6.reuse, R15.reuse ;  /* 0x000000060e157219 */ /* 0x180fe2000000120f */
[----:B------:R-:W-:Y:S01]  /*5860*/  IMAD.MOV.U32 R26, RZ, RZ, 0x1 ;  /* 0x00000001ff1a7424 */ /* 0x000fe200078e00ff */
[----:B------:R-:W-:Y:S02]  /*5870*/  SHF.R.U32.HI R6, RZ, R6, R15 ;  /* 0x00000006ff067219 */ /* 0x000fe4000001160f */
[----:B------:R-:W-:-:S03]  /*5880*/  IADD3 R13, P0, RZ, -R21, RZ ;  /* 0x80000015ff0d7210 */ /* 0x000fc60007f1e0ff */
[----:B------:R-:W1:Y:S02]  /*5890*/  LDC R12, c[0x0][0x618] ;  /* 0x00018600ff0c7b82 */ /* 0x000e640000000800 */
[----:B------:R-:W-:-:S04]  /*58a0*/  IMAD.X R11, RZ, RZ, ~R6, P0 ;  /* 0x000000ffff0b7224 */ /* 0x000fc800000e0e06 */
[-C--:B------:R-:W-:Y:S02]  /*58b0*/  IMAD R6, R11, R22.reuse, RZ ;  /* 0x000000160b067224 */ /* 0x080fe400078e02ff */
[----:B------:R-:W2:Y:S01]  /*58c0*/  LDC R14, c[0x0][0x608] ;  /* 0x00018200ff0e7b82 */ /* 0x000ea20000000800 */
[----:B------:R-:W-:-:S04]  /*58d0*/  IMAD.WIDE.U32 R10, R13, R22, R4 ;  /* 0x000000160d0a7225 */ /* 0x000fc800078e0004 */
[----:B------:R-:W-:-:S03]  /*58e0*/  IMAD R13, R13, R23, R6 ;  /* 0x000000170d0d7224 */ /* 0x000fc600078e0206 */
[----:B------:R-:W3:Y:S01]  /*58f0*/  LDC R27, c[0x0][0x658] ;  /* 0x00019600ff1b7b82 */ /* 0x000ee20000000800 */
[----:B------:R-:W-:Y:S01]  /*5900*/  IMAD.IADD R11, R11, 0x1, R13 ;  /* 0x000000010b0b7824 */ /* 0x000fe200078e020d */
[----:B0-----:R-:W-:-:S04]  /*5910*/  ISETP.NE.U32.AND P0, PT, R28, RZ, PT ;  /* 0x000000ff1c00720c */ /* 0x001fc80003f05070 */
[----:B------:R-:W-:Y:S02]  /*5920*/  ISETP.NE.AND.EX P0, PT, R29, RZ, PT, P0 ;  /* 0x000000ff1d00720c */ /* 0x000fe40003f05300 */
[----:B------:R-:W0:Y:S01]  /*5930*/  LDC R18, c[0x0][0x600] ;  /* 0x00018000ff127b82 */ /* 0x000e220000000800 */
[-CC-:B-1----:R-:W-:Y:S01]  /*5940*/  SHF.R.U64 R16, R10, R12.reuse, R11.reuse ;  /* 0x0000000c0a107219 */ /* 0x182fe2000000120b */
[----:B------:R-:W-:Y:S01]  /*5950*/  IMAD.MOV.U32 R10, RZ, RZ, -0x1 ;  /* 0xffffffffff0a7424 */ /* 0x000fe200078e00ff */
[----:B------:R-:W-:-:S05]  /*5960*/  SHF.R.U32.HI R11, RZ, R12, R11 ;  /* 0x0000000cff0b7219 */ /* 0x000fca000001160b */
[----:B------:R-:W1:Y:S01]  /*5970*/  LDC R22, c[0x0][0x648] ;  /* 0x00019200ff167b82 */ /* 0x000e620000000800 */
[-CC-:B--2---:R-:W-:Y:S02]  /*5980*/  SHF.R.U64 R23, R16, R14.reuse, R11.reuse ;  /* 0x0000000e10177219 */ /* 0x184fe4000000120b */
[----:B------:R-:W-:-:S05]  /*5990*/  SHF.R.U32.HI R6, RZ, R14, R11 ;  /* 0x0000000eff067219 */ /* 0x000fca000001160b */
[----:B------:R-:W2:Y:S01]  /*59a0*/  LDC R24, c[0x0][0x638] ;  /* 0x00018e00ff187b82 */ /* 0x000ea20000000800 */
[-C--:B---3--:R-:W-:Y:S02]  /*59b0*/  SHF.L.U32 R10, R10, R27.reuse, RZ ;  /* 0x0000001b0a0a7219 */ /* 0x088fe400000006ff */
[-CC-:B------:R-:W-:Y:S02]  /*59c0*/  SHF.R.U64 R25, R23, R27.reuse, R6.reuse ;  /* 0x0000001b17197219 */ /* 0x180fe40000001206 */
[----:B------:R-:W-:Y:S02]  /*59d0*/  LOP3.LUT R30, RZ, R10, RZ, 0x33, !PT ;  /* 0x0000000aff1e7212 */ /* 0x000fe400078e33ff */
[----:B------:R-:W-:Y:S01]  /*59e0*/  SHF.R.U32.HI R11, RZ, R27, R6 ;  /* 0x0000001bff0b7219 */ /* 0x000fe20000011606 */
[----:B------:R-:W3:Y:S01]  /*59f0*/  LDC R31, c[0x0][0x610] ;  /* 0x00018400ff1f7b82 */ /* 0x000ee20000000800 */
[----:B------:R-:W-:Y:S01]  /*5a00*/  IMAD.MOV.U32 R10, RZ, RZ, R25 ;  /* 0x000000ffff0a7224 */ /* 0x000fe200078e0019 */
[----:B------:R-:W-:Y:S06]  /*5a10*/  @!P0 BRA `(.L_x_111) ;  /* 0x0000000000288947 */ /* 0x000fec0003800000 */
        /* <DEDUP_REMOVED lines=10> */
.L_x_111:
[----:B-1----:R-:W-:Y:S01]  /*5ac0*/  SHF.R.U64 R9, R10, R22, R11 ;  /* 0x000000160a097219 */ /* 0x002fe2000000120b */
[----:B0-----:R-:W-:Y:S01]  /*5ad0*/  VIADD R11, R18, 0xffffffff ;  /* 0xffffffff120b7836 */ /* 0x001fe20000000000 */
[----:B------:R-:W-:Y:S01]  /*5ae0*/  SHF.L.U32 R26, R26, R27, RZ ;  /* 0x0000001b1a1a7219 */ /* 0x000fe200000006ff */
[----:B------:R-:W-:Y:S01]  /*5af0*/  @P4 IMAD R7, R17, R20, R8 ;  /* 0x0000001411074224 */ /* 0x000fe200078e0208 */
[----:B------:R-:W-:Y:S01]  /*5b00*/  LOP3.LUT R6, R23, R30, RZ, 0xc0, !PT ;  /* 0x0000001e17067212 */ /* 0x000fe200078ec0ff */
[----:B------:R-:W-:-:S04]  /*5b10*/  IMAD.MOV R10, RZ, RZ, -R9 ;  /* 0x000000ffff0a7224 */ /* 0x000fc800078e0a09 */
[----:B------:R-:W-:Y:S01]  /*5b20*/  IMAD R8, R26, R9, R6 ;  /* 0x000000091a087224 */ /* 0x000fe200078e0206 */
[----:B------:R-:W-:Y:S01]  /*5b30*/  LOP3.LUT R9, R16, R11, RZ, 0xc0, !PT ;  /* 0x0000000b10097212 */ /* 0x000fe200078ec0ff */
[----:B--2---:R-:W-:Y:S02]  /*5b40*/  IMAD R6, R10, R24, R25 ;  /* 0x000000180a067224 */ /* 0x004fe400078e0219 */
[----:B---3--:R-:W-:Y:S02]  /*5b50*/  IMAD R7, R8, R31, R7 ;  /* 0x0000001f08077224 */ /* 0x008fe400078e0207 */
[----:B------:R-:W-:Y:S02]  /*5b60*/  IMAD R18, R6, R18, R9 ;  /* 0x0000001206127224 */ /* 0x000fe400078e0209 */
[----:B------:R-:W-:Y:S02]  /*5b70*/  IMAD.MOV.U32 R8, RZ, RZ, 0x1 ;  /* 0x00000001ff087424 */ /* 0x000fe400078e00ff */
[----:B------:R-:W-:Y:S01]  /*5b80*/  IMAD.MOV.U32 R16, RZ, RZ, R21 ;  /* 0x000000ffff107224 */ /* 0x000fe200078e0015 */
[----:B------:R-:W-:-:S02]  /*5b90*/  SEL R13, R18, R7, !P4 ;  /* 0x00000007120d7207 */ /* 0x000fc40006000000 */
[----:B------:R-:W-:Y:S02]  /*5ba0*/  PRMT R6, R8, 0x7610, R6 ;  /* 0x0000761008067816 */ /* 0x000fe40000000006 */
[----:B------:R-:W-:-:S07]  /*5bb0*/  SEL R18, R7, R18, !P4 ;  /* 0x0000001207127207 */ /* 0x000fce0006000000 */
.L_x_109:
[----:B------:R-:W-:-:S08]  /*5bc0*/  NOP ;  /* 0x0000000000007918 */ /* 0x000fd00000000000 */
[----:B------:R-:W0:-:S00]  /*5bd0*/  USETMAXREG.DEALLOC.CTAPOOL 0x28 ;  /* 0x00000028000079c8 */ /* 0x000e0000080e0500 */
[----:B0-----:R-:W-:-:S13]  /*5be0*/  ISETP.NE.AND P0, PT, R3, RZ, PT ;  /* 0x000000ff0300720c */ /* 0x001fda0003f05270 */
[----:B------:R-:W-:Y:S05]  /*5bf0*/  @P0 EXIT ;  /* 0x000000000000094d */ /* 0x000fea0003800000 */
[----:B------:R-:W-:Y:S01]  /*5c00*/  LOP3.LUT P0, RZ, R6, 0xff, RZ, 0xc0, !PT ;  /* 0x000000ff06ff7812 */ /* 0x000fe2000780c0ff */
[----:B------:R-:W-:Y:S02]  /*5c10*/  IMAD.MOV.U32 R3, RZ, RZ, 0x1 ;  /* 0x00000001ff037424 */ /* 0x000fe400078e00ff */
[----:B------:R-:W-:-:S10]  /*5c20*/  IMAD.MOV.U32 R17, RZ, RZ, RZ ;  /* 0x000000ffff117224 */ /* 0x000fd400078e00ff */
[----:B------:R-:W-:Y:S05]  /*5c30*/  @!P0 BRA `(.L_x_112) ;  /* 0x0000000c00348947 */ /* 0x000fea0003800000 */
[----:B------:R-:W0:Y:S01]  /*5c40*/  LDC R3, c[0x0][0x28c] ;  /* 0x0000a300ff037b82 */ /* 0x000e220000000800 */
[----:B------:R-:W-:Y:S01]  /*5c50*/  ULDC UR5, c[0x0][0x658] ;  /* 0x0001960000057ab9 */ /* 0x000fe20000000800 */
[----:B------:R-:W-:Y:S01]  /*5c60*/  UMOV UR7, 0xffffffff ;  /* 0xffffffff00077882 */ /* 0x000fe20000000000 */
[----:B------:R-:W-:Y:S01]  /*5c70*/  ULDC UR6, c[0x0][0xc] ;  /* 0x0000030000067ab9 */ /* 0x000fe20000000800 */
[----:B------:R-:W-:Y:S01]  /*5c80*/  USHF.L.U32 UR8, UR7, UR5, URZ ;  /* 0x0000000507087299 */ /* 0x000fe2000800063f */
[----:B------:R-:W-:Y:S01]  /*5c90*/  BSSY B0, `(.L_x_112) ;  /* 0x00000c7000007945 */ /* 0x000fe20003800000 */
[----:B------:R-:W-:Y:S01]  /*5ca0*/  UMOV UR9, 0x1 ;  /* 0x0000000100097882 */ /* 0x000fe20000000000 */
[----:B------:R-:W-:Y:S01]  /*5cb0*/  ULDC UR7, c[0x0][0x10] ;  /* 0x0000040000077ab9 */ /* 0x000fe20000000800 */
[----:B------:R-:W1:Y:S01]  /*5cc0*/  S2UR UR10, SR_CgaCtaId ;  /* 0x00000000000a79c3 */ /* 0x000e620000008800 */
[----:B------:R-:W-:Y:S01]  /*5cd0*/  UIMAD.WIDE.U32 UR6, UR6, UR7, URZ ;  /* 0x00000007060672a5 */ /* 0x000fe2000f8e003f */
[----:B------:R-:W-:Y:S01]  /*5ce0*/  IMAD.MOV.U32 R14, RZ, RZ, 0x1 ;  /* 0x00000001ff0e7424 */ /* 0x000fe200078e00ff */
[----:B------:R-:W-:Y:S01]  /*5cf0*/  USHF.L.U32 UR18, UR9, UR5, URZ ;  /* 0x0000000509127299 */ /* 0x000fe2000800063f */
[----:B------:R-:W-:Y:S01]  /*5d00*/  LOP3.LUT R15, R2, 0x2, RZ, 0xfc, !PT ;  /* 0x00000002020f7812 */ /* 0x000fe200078efcff */
[----:B------:R-:W-:Y:S01]  /*5d10*/  IMAD.MOV.U32 R17, RZ, RZ, RZ ;  /* 0x000000ffff117224 */ /* 0x000fe200078e00ff */
[----:B------:R-:W-:Y:S01]  /*5d20*/  ULDC UR5, c[0x0][0x14] ;  /* 0x0000050000057ab9 */ /* 0x000fe20000000800 */
[----:B------:R-:W-:Y:S01]  /*5d30*/  ULDC UR4, c[0x0][0x600] ;  /* 0x0001800000047ab9 */ /* 0x000fe20000000800 */
[----:B------:R-:W-:-:S02]  /*5d40*/  UIMAD.WIDE.U32 UR22, UR6, UR5, URZ ;  /* 0x00000005061672a5 */ /* 0x000fc4000f8e003f */
[----:B------:R-:W-:Y:S02]  /*5d50*/  UIMAD UR13, UR7, UR5, URZ ;  /* 0x00000005070d72a4 */ /* 0x000fe4000f8e023f */
[----:B------:R-:W-:Y:S02]  /*5d60*/  UIADD3 UR4, UR4, -0x1, URZ ;  /* 0xffffffff04047890 */ /* 0x000fe4000fffe03f */
[----:B------:R-:W-:Y:S01]  /*5d70*/  ULOP3.LUT UR17, URZ, UR8, URZ, 0x33, !UPT ;  /* 0x000000083f117292 */ /* 0x000fe2000f8e333f */
[----:B0-----:R-:W-:Y:S01]  /*5d80*/  VIADD R3, R3, 0x7f ;  /* 0x0000007f03037836 */ /* 0x001fe20000000000 */
[----:B------:R-:W-:Y:S01]  /*5d90*/  UIADD3 UR13, UR23, UR13, URZ ;  /* 0x0000000d170d7290 */ /* 0x000fe2000fffe03f */
[----:B------:R-:W-:-:S03]  /*5da0*/  ULDC.64 UR24, c[0x0][0x198] ;  /* 0x0000660000187ab9 */ /* 0x000fc60000000a00 */
[----:B------:R-:W-:Y:S01]  /*5db0*/  SHF.R.S32.HI R6, RZ, 0x1f, R3 ;  /* 0x0000001fff067819 */ /* 0x000fe20000011403 */
[----:B-1----:R-:W-:-:S03]  /*5dc0*/  IMAD.U32 R11, RZ, RZ, UR10 ;  /* 0x0000000aff0b7e24 */ /* 0x002fc6000f8e00ff */
[----:B------:R-:W-:Y:S01]  /*5dd0*/  LEA.HI R6, R6, R3, RZ, 0x7 ;  /* 0x0000000306067211 */ /* 0x000fe200078f38ff */
[----:B------:R-:W-:-:S03]  /*5de0*/  IMAD.MOV.U32 R3, RZ, RZ, 0x1 ;  /* 0x00000001ff037424 */ /* 0x000fc600078e00ff */
[----:B------:R-:W-:-:S05]  /*5df0*/  SHF.R.S32.HI R10, RZ, 0x7, R6 ;  /* 0x00000007ff0a7819 */ /* 0x000fca0000011406 */
[----:B------:R-:W-:-:S07]  /*5e00*/  VIADD R12, R10, 0x1 ;  /* 0x000000010a0c7836 */ /* 0x000fce0000000000 */
.L_x_123:
[----:B------:R-:W-:-:S03]  /*5e10*/  UMOV UR5, 0xffffffff ;  /* 0xffffffff00057882 */ /* 0x000fc60000000000 */
[----:B------:R-:W-:Y:S05]  /*5e20*/  BRA.DIV UR5, `(.L_x_113) ;  /* 0x00000012055c7947 */ /* 0x000fea000b800000 */
[----:B------:R-:W-:-:S13]  /*5e30*/  ELECT P0, URZ, PT ;  /* 0x00000000003f782f */ /* 0x000fda0003800000 */
.L_x_139:
[----:B------:R-:W0:Y:S01]  /*5e40*/  LDC R6, c[0x0][0x28c] ;  /* 0x0000a300ff067b82 */ /* 0x000e220000000800 */
[----:B------:R-:W-:Y:S01]  /*5e50*/  BSSY B1, `(.L_x_114) ;  /* 0x000003a000017945 */ /* 0x000fe20003800000 */
[----:B0-----:R-:W-:-:S13]  /*5e60*/  ISETP.LT.OR P0, PT, R6, 0x1, !P0 ;  /* 0x000000010600780c */ /* 0x001fda0004701670 */
[----:B------:R-:W-:Y:S05]  /*5e70*/  @P0 BRA `(.L_x_115) ;  /* 0x0000000000dc0947 */ /* 0x000fea0003800000 */
[----:B------:R-:W-:Y:S02]  /*5e80*/  IMAD R18, R18, 0x2, R11 ;  /* 0x0000000212127824 */ /* 0x000fe400078e020b */
[----:B------:R-:W-:Y:S02]  /*5e90*/  IMAD.SHL.U32 R20, R13, 0x40, RZ ;  /* 0x000000400d147824 */ /* 0x000fe400078e00ff */
[----:B------:R-:W-:Y:S02]  /*5ea0*/  IMAD.MOV.U32 R22, RZ, RZ, RZ ;  /* 0x000000ffff167224 */ /* 0x000fe400078e00ff */
[----:B------:R-:W-:Y:S02]  /*5eb0*/  IMAD.MOV.U32 R6, RZ, RZ, R12 ;  /* 0x000000ffff067224 */ /* 0x000fe400078e000c */
[----:B------:R-:W-:Y:S02]  /*5ec0*/  IMAD.MOV.U32 R7, RZ, RZ, R3 ;  /* 0x000000ffff077224 */ /* 0x000fe400078e0003 */
[----:B------:R-:W-:-:S02]  /*5ed0*/  IMAD.MOV.U32 R8, RZ, RZ, R17 ;  /* 0x000000ffff087224 */ /* 0x000fc400078e0011 */
[----:B------:R-:W-:-:S07]  /*5ee0*/  IMAD.SHL.U32 R19, R18, 0x40, RZ ;  /* 0x0000004012137824 */ /* 0x000fce00078e00ff */
.L_x_118:
[----:B------:R-:W0:Y:S01]  /*5ef0*/  S2UR UR5, SR_CgaCtaId ;  /* 0x00000000000579c3 */ /* 0x000e220000008800 */
[----:B------:R-:W-:Y:S02]  /*5f00*/  MOV R18, 0x400 ;  /* 0x0000040000127802 */ /* 0x000fe40000000f00 */
[----:B------:R-:W-:Y:S02]  /*5f10*/  SHF.L.U32 R9, R7, 0x1f, RZ ;  /* 0x0000001f07097819 */ /* 0x000fe400000006ff */
[----:B------:R-:W-:-:S13]  /*5f20*/  LOP3.LUT P1, RZ, R0, 0x7f, RZ, 0xc0, !PT ;  /* 0x0000007f00ff7812 */ /* 0x000fda000782c0ff */
[----:B------:R-:W1:Y:S01]  /*5f30*/  @!P1 LDC R13, c[0x0][0x500] ;  /* 0x00014000ff0d9b82 */ /* 0x000e620000000800 */
[----:B0-----:R-:W-:-:S05]  /*5f40*/  IMAD.U32 R11, RZ, RZ, UR5 ;  /* 0x00000005ff0b7e24 */ /* 0x001fca000f8e00ff */
[----:B------:R-:W-:-:S05]  /*5f50*/  LEA R21, R11, R18, 0x18 ;  /* 0x000000120b157211 */ /* 0x000fca00078ec0ff */
[----:B------:R-:W-:-:S04]  /*5f60*/  IMAD R18, R8, 0x8, R21 ;  /* 0x0000000808127824 */ /* 0x000fc800078e0215 */
[----:B------:R-:W0:Y:S02]  /*5f70*/  SYNCS.PHASECHK.TRANS64.TRYWAIT P0, [R18+URZ+0x48], R9 ;  /* 0x00004809120075a7 */ /* 0x000e24000800017f */
[----:B01----:R-:W-:Y:S05]  /*5f80*/  @!P0 BRA `(.L_x_116) ;  /* 0x0000001000248947 */ /* 0x003fea0003800000 */
.L_x_140:
[----:B0-----:R-:W-:Y:S01]  /*5f90*/  PRMT R9, R15, 0x9910, RZ ;  /* 0x000099100f097816 */ /* 0x001fe200000000ff */
[----:B------:R0:W-:Y:S03]  /*5fa0*/  @!P1 SYNCS.ARRIVE.TRANS64 RZ, [R18+URZ], R13 ;  /* 0x0000000d12ff99a7 */ /* 0x0001e6000800003f */
[----:B------:R-:W-:-:S13]  /*5fb0*/  ISETP.NE.AND P0, PT, R9, 0x2, PT ;  /* 0x000000020900780c */ /* 0x000fda0003f05270 */
[----:B0-----:R-:W-:Y:S05]  /*5fc0*/  @P0 BRA `(.L_x_117) ;  /* 0x0000000000040947 */ /* 0x001fea0003800000 */
[----:B------:R-:W-:Y:S01]  /*5fd0*/  BPT.TRAP 0x1 ;  /* 0x000000040000795c */ /* 0x000fe20000300000 */
.L_x_117:
[----:B------:R-:W-:Y:S01]  /*5fe0*/  IMAD R9, R8, 0x2, R11 ;  /* 0x0000000208097824 */ /* 0x000fe200078e020b */
[----:B------:R-:W-:Y:S01]  /*5ff0*/  R2UR UR9, R18 ;  /* 0x00000000120972ca */ /* 0x000fe200000e0000 */
[----:B------:R-:W-:Y:S01]  /*6000*/  VIADD R6, R6, 0xffffffff ;  /* 0xffffffff06067836 */ /* 0x000fe20000000000 */
[----:B------:R-:W-:Y:S01]  /*6010*/  UIADD3 UR6, UP0, UR24, 0xf0, URZ ;  /* 0x000000f018067890 */ /* 0x000fe2000ff1e03f */
[--C-:B------:R-:W-:Y:S01]  /*6020*/  IMAD.U32 R9, R9, 0x2000, R21.reuse ;  /* 0x0000200009097824 */ /* 0x100fe200078e0015 */
[----:B------:R-:W-:Y:S01]  /*6030*/  R2UR UR11, R19 ;  /* 0x00000000130b72ca */ /* 0x000fe200000e0000 */
[----:B------:R-:W-:Y:S01]  /*6040*/  IMAD R21, R8, 0x2000, R21 ;  /* 0x0000200008157824 */ /* 0x000fe200078e0215 */
[----:B------:R-:W-:Y:S01]  /*6050*/  R2UR UR10, R22 ;  /* 0x00000000160a72ca */ /* 0x000fe200000e0000 */
[----:B------:R-:W-:Y:S01]  /*6060*/  UIADD3 UR26, UP1, UR24, 0x1f0, URZ ;  /* 0x000001f0181a7890 */ /* 0x000fe2000ff3e03f */
[----:B------:R-:W-:Y:S01]  /*6070*/  R2UR UR5, R9 ;  /* 0x00000000090572ca */ /* 0x000fe200000e0000 */
[----:B------:R-:W-:Y:S01]  /*6080*/  UIADD3.X UR7, URZ, UR25, URZ, UP0, !UPT ;  /* 0x000000193f077290 */ /* 0x000fe200087fe43f */
[----:B------:R-:W-:Y:S01]  /*6090*/  R2UR UR8, R21 ;  /* 0x00000000150872ca */ /* 0x000fe200000e0000 */
[----:B------:R-:W-:Y:S01]  /*60a0*/  VIADD R8, R8, 0x1 ;  /* 0x0000000108087836 */ /* 0x000fe20000000000 */
[----:B------:R-:W-:Y:S01]  /*60b0*/  R2UR UR12, R16 ;  /* 0x00000000100c72ca */ /* 0x000fe200000e0000 */
[----:B------:R-:W-:Y:S01]  /*60c0*/  UIADD3.X UR27, URZ, UR25, URZ, UP1, !UPT ;  /* 0x000000193f1b7290 */ /* 0x000fe20008ffe43f */
[----:B------:R-:W-:Y:S01]  /*60d0*/  R2UR UR19, R20 ;  /* 0x00000000141372ca */ /* 0x000fe200000e0000 */
[----:B------:R-:W-:Y:S01]  /*60e0*/  UMOV UR20, 0x30000 ;  /* 0x0003000000147882 */ /* 0x000fe20000000000 */
[----:B------:R-:W-:Y:S01]  /*60f0*/  ISETP.GT.AND P1, PT, R6, 0x1, PT ;  /* 0x000000010600780c */ /* 0x000fe20003f24270 */
[----:B------:R-:W-:Y:S01]  /*6100*/  UMOV UR14, 0x0 ;  /* 0x00000000000e7882 */ /* 0x000fe20000000000 */
[----:B------:R-:W-:Y:S01]  /*6110*/  UMOV UR15, 0x10000000 ;  /* 0x10000000000f7882 */ /* 0x000fe20000000000 */
[----:B------:R-:W-:Y:S01]  /*6120*/  ISETP.NE.AND P0, PT, R8, 0x9, PT ;  /* 0x000000090800780c */ /* 0x000fe20003f05270 */
[----:B------:R-:W-:Y:S01]  /*6130*/  VIADD R22, R22, 0x80 ;  /* 0x0000008016167836 */ /* 0x000fe20000000000 */
[----:B------:R-:W-:-:S02]  /*6140*/  UIADD3 UR5, UR5, 0x180, URZ ;  /* 0x0000018005057890 */ /* 0x000fc4000fffe03f */
[----:B------:R-:W-:Y:S01]  /*6150*/  UIADD3 UR16, UR8, 0x24180, URZ ;  /* 0x0002418008107890 */ /* 0x000fe2000fffe03f */
[----:B------:R-:W-:Y:S02]  /*6160*/  SEL R18, RZ, 0x1, P0 ;  /* 0x00000001ff127807 */ /* 0x000fe40000000000 */
[----:B------:R-:W-:Y:S02]  /*6170*/  SEL R8, R8, RZ, P0 ;  /* 0x000000ff08087207 */ /* 0x000fe40000000000 */
[----:B------:R-:W-:Y:S01]  /*6180*/  UMOV UR8, UR5 ;  /* 0x0000000500087c82 */ /* 0x000fe20008000000 */
[----:B------:R-:W-:Y:S01]  /*6190*/  LOP3.LUT R7, R7, R18, RZ, 0x3c, !PT ;  /* 0x0000001207077212 */ /* 0x000fe200078e3cff */
[----:B------:R0:W-:Y:S02]  /*61a0*/  UTMALDG.3D.MULTICAST [UR8], [UR6], UR20, desc[UR14] ;  /* 0x00000e08060073b4 */ /* 0x0001e40008011814 */
[----:B0-----:R-:W-:Y:S01]  /*61b0*/  UMOV UR8, UR16 ;  /* 0x0000001000087c82 */ /* 0x001fe20008000000 */
[----:B------:R-:W-:-:S02]  /*61c0*/  UMOV UR11, UR19 ;  /* 0x00000013000b7c82 */ /* 0x000fc40008000000 */
[----:B------:R0:W-:Y:S02]  /*61d0*/  UTMALDG.3D [UR8], [UR26], desc[UR14] ;  /* 0x00000e081a0075b4 */ /* 0x0001e40008011000 */
[----:B0-----:R-:W-:Y:S05]  /*61e0*/  @P1 BRA `(.L_x_118) ;  /* 0xfffffffc00401947 */ /* 0x001fea000383ffff */
.L_x_115:
[----:B------:R-:W-:Y:S05]  /*61f0*/  BSYNC B1 ;  /* 0x0000000000017941 */ /* 0x000fea0003800000 */
.L_x_114:
[----:B------:R-:W-:Y:S01]  /*6200*/  LOP3.LUT P1, RZ, R14, 0xff, RZ, 0xc0, !PT ;  /* 0x000000ff0eff7812 */ /* 0x000fe2000782c0ff */
[C---:B------:R-:W-:Y:S01]  /*6210*/  IMAD.IADD R17, R10.reuse, 0x1, R17 ;  /* 0x000000010a117824 */ /* 0x040fe200078e0211 */
[----:B------:R-:W-:Y:S01]  /*6220*/  ULDC.64 UR6, c[0x0][0x650] ;  /* 0x0001940000067ab9 */ /* 0x000fe20000000a00 */
[C---:B------:R-:W-:Y:S01]  /*6230*/  ISETP.GE.U32.AND P2, PT, R10.reuse, 0x9, PT ;  /* 0x000000090a00780c */ /* 0x040fe20003f46070 */
[----:B------:R-:W-:Y:S01]  /*6240*/  BSSY B1, `(.L_x_119) ;  /* 0x0000069000017945 */ /* 0x000fe20003800000 */
[----:B------:R-:W-:Y:S01]  /*6250*/  IMAD.MOV.U32 R18, RZ, RZ, -0x1 ;  /* 0xffffffffff127424 */ /* 0x000fe200078e00ff */
[----:B------:R-:W-:Y:S01]  /*6260*/  ISETP.GT.U32.AND P0, PT, R17, 0x8, PT ;  /* 0x000000081100780c */ /* 0x000fe20003f04070 */
[----:B------:R-:W-:Y:S01]  /*6270*/  IMAD.MOV.U32 R13, RZ, RZ, -0x1 ;  /* 0xffffffffff0d7424 */ /* 0x000fe200078e00ff */
[----:B------:R-:W-:Y:S01]  /*6280*/  PRMT R14, RZ, 0x7610, R14 ;  /* 0x00007610ff0e7816 */ /* 0x000fe2000000000e */
[----:B------:R-:W-:Y:S01]  /*6290*/  IMAD.MOV.U32 R16, RZ, RZ, -0x1 ;  /* 0xffffffffff107424 */ /* 0x000fe200078e00ff */
[----:B------:R-:W-:-:S03]  /*62a0*/  ISETP.LT.U32.AND P0, PT, R10, 0x9, P0 ;  /* 0x000000090a00780c */ /* 0x000fc60000701070 */
[----:B------:R-:W0:Y:S01]  /*62b0*/  @P1 S2R R11, SR_CgaCtaId ;  /* 0x00000000000b1919 */ /* 0x000e220000008800 */
[----:B------:R-:W-:-:S04]  /*62c0*/  @P1 MOV R6, 0x400 ;  /* 0x0000040000061802 */ /* 0x000fc80000000f00 */
[----:B0-----:R-:W-:Y:S01]  /*62d0*/  @P1 LEA R8, R11, R6, 0x18 ;  /* 0x000000060b081211 */ /* 0x001fe200078ec0ff */
[----:B------:R-:W-:Y:S01]  /*62e0*/  IMAD.WIDE.U32 R6, R17, 0x38e38e39, RZ ;  /* 0x38e38e3911067825 */ /* 0x000fe200078e00ff */
[----:B------:R-:W-:Y:S02]  /*62f0*/  SEL R6, RZ, 0x1, !P0 ;  /* 0x00000001ff067807 */ /* 0x000fe40004000000 */
[----:B------:R0:W-:Y:S01]  /*6300*/  @P1 SYNCS.ARRIVE.TRANS64.A1T0 RZ, [R8+URZ+0xa8], RZ ;  /* 0x0000a8ff08ff19a7 */ /* 0x0001e2000810003f */
[----:B------:R-:W-:Y:S02]  /*6310*/  IADD3 R4, P1, R4, UR22, RZ ;  /* 0x0000001604047c10 */ /* 0x000fe4000ff3e0ff */
[----:B------:R-:W-:Y:S02]  /*6320*/  LOP3.LUT R3, R3, R6, RZ, 0x3c, !PT ;  /* 0x0000000603037212 */ /* 0x000fe400078e3cff */
[----:B------:R-:W-:Y:S02]  /*6330*/  IADD3.X R5, R5, UR13, RZ, P1, !PT ;  /* 0x0000000d05057c10 */ /* 0x000fe40008ffe4ff */
[----:B------:R-:W-:-:S02]  /*6340*/  ISETP.GE.U32.AND P0, PT, R4, UR6, PT ;  /* 0x0000000604007c0c */ /* 0x000fc4000bf06070 */
[----:B0-----:R-:W-:Y:S02]  /*6350*/  SHF.R.U32.HI R8, RZ, 0x1, R7 ;  /* 0x00000001ff087819 */ /* 0x001fe40000011607 */
[----:B------:R-:W-:Y:S02]  /*6360*/  ISETP.GE.U32.AND.EX P0, PT, R5, UR7, PT, P0 ;  /* 0x0000000705007c0c */ /* 0x000fe4000bf06100 */
[----:B------:R-:W-:Y:S01]  /*6370*/  @P2 LOP3.LUT R3, R3, 0x1, R8, 0x78, !PT ;  /* 0x0000000103032812 */ /* 0x000fe200078e7808 */
[----:B------:R-:W-:Y:S01]  /*6380*/  IMAD R17, R8, -0x9, R17 ;  /* 0xfffffff708117824 */ /* 0x000fe200078e0211 */
[----:B------:R-:W-:-:S09]  /*6390*/  PRMT R6, RZ, 0x7610, R6 ;  /* 0x00007610ff067816 */ /* 0x000fd20000000006 */
[----:B------:R-:W-:Y:S05]  /*63a0*/  @P0 BRA `(.L_x_120) ;  /* 0x0000000400480947 */ /* 0x000fea0003800000 */
[----:B------:R-:W0:Y:S01]  /*63b0*/  S2R R18, SR_CTAID.X ;  /* 0x0000000000127919 */ /* 0x000e220000002500 */
[----:B------:R-:W-:Y:S01]  /*63c0*/  ULDC.64 UR6, c[0x0][0x628] ;  /* 0x00018a0000067ab9 */ /* 0x000fe20000000a00 */
[----:B------:R-:W1:Y:S01]  /*63d0*/  LDC R19, c[0x0][0x144] ;  /* 0x00005100ff137b82 */ /* 0x000e620000000800 */
[----:B------:R-:W-:Y:S01]  /*63e0*/  ISETP.NE.U32.AND P0, PT, RZ, UR6, PT ;  /* 0x00000006ff007c0c */ /* 0x000fe2000bf05070 */
[----:B------:R-:W2:Y:S01]  /*63f0*/  S2R R13, SR_CTAID.Y ;  /* 0x00000000000d7919 */ /* 0x000ea20000002600 */
[----:B------:R-:W-:Y:S01]  /*6400*/  ULDC UR8, c[0x0][0x630] ;  /* 0x00018c0000087ab9 */ /* 0x000fe20000000800 */
[----:B------:R-:W-:Y:S01]  /*6410*/  ULDC UR9, c[0x0][0x150] ;  /* 0x0000540000097ab9 */ /* 0x000fe20000000800 */
[----:B------:R-:W-:Y:S01]  /*6420*/  ISETP.NE.AND.EX P0, PT, RZ, UR7, PT, P0 ;  /* 0x00000007ff007c0c */ /* 0x000fe2000bf05300 */
[----:B------:R-:W-:Y:S02]  /*6430*/  IMAD.MOV.U32 R6, RZ, RZ, R4 ;  /* 0x000000ffff067224 */ /* 0x000fe400078e0004 */
[----:B------:R-:W-:Y:S01]  /*6440*/  IMAD.MOV.U32 R7, RZ, RZ, R5 ;  /* 0x000000ffff077224 */ /* 0x000fe200078e0005 */
[----:B0-----:R-:W-:-:S09]  /*6450*/  I2FP.F32.U32 R20, R18 ;  /* 0x0000001200147245 */ /* 0x001fd20000201000 */
[----:B------:R-:W-:Y:S05]  /*6460*/  @!P0 BRA `(.L_x_121) ;  /* 0x0000000000288947 */ /* 0x000fea0003800000 */
[----:B------:R-:W-:Y:S02]  /*6470*/  ULDC UR5, c[0x0][0x634] ;  /* 0x00018d0000057ab9 */ /* 0x000fe40000000800 */
[----:B------:R-:W-:-:S05]  /*6480*/  IADD3 R7, P0, R4, UR5, RZ ;  /* 0x0000000504077c10 */ /* 0x000fca000ff1e0ff */
[----:B------:R-:W-:-:S04]  /*6490*/  IMAD.X R21, RZ, RZ, R5, P0 ;  /* 0x000000ffff157224 */ /* 0x000fc800000e0605 */
[----:B------:R-:W-:-:S04]  /*64a0*/  IMAD.WIDE.U32 R8, R21, UR6, RZ ;  /* 0x0000000615087c25 */ /* 0x000fc8000f8e00ff */
[----:B------:R-:W-:-:S04]  /*64b0*/  IMAD.WIDE.U32 R8, P0, R7, UR7, R8 ;  /* 0x0000000707087c25 */ /* 0x000fc8000f800008 */
[----:B------:R-:W-:-:S04]  /*64c0*/  IMAD.WIDE.U32 R6, R7, UR6, RZ ;  /* 0x0000000607067c25 */ /* 0x000fc8000f8e00ff */
[----:B------:R-:W-:Y:S01]  /*64d0*/  IMAD.MOV.U32 R6, RZ, RZ, R9 ;  /* 0x000000ffff067224 */ /* 0x000fe200078e0009 */
[----:B------:R-:W-:Y:S01]  /*64e0*/  IADD3 RZ, P1, R7, R8, RZ ;  /* 0x0000000807ff7210 */ /* 0x000fe20007f3e0ff */
[----:B------:R-:W-:-:S04]  /*64f0*/  IMAD.X R7, RZ, RZ, RZ, P0 ;  /* 0x000000ffff077224 */ /* 0x000fc800000e06ff */
[----:B------:R-:W-:-:S08]  /*6500*/  IMAD.WIDE.U32.X R6, R21, UR7, R6, P1 ;  /* 0x0000000715067c25 */ /* 0x000fd000088e0406 */
.L_x_121:
[----:B------:R-:W-:Y:S01]  /*6510*/  FMUL R20, R20, UR9 ;  /* 0x0000000914147c20 */ /* 0x000fe20008400000 */
[--C-:B------:R-:W-:Y:S01]  /*6520*/  SHF.R.U64 R16, R6, UR8, R7.reuse ;  /* 0x0000000806107c19 */ /* 0x100fe20008001207 */
[----:B------:R-:W-:Y:S01]  /*6530*/  ULDC.64 UR6, c[0x0][0x620] ;  /* 0x0001880000067ab9 */ /* 0x000fe20000000a00 */
[----:B------:R-:W-:Y:S01]  /*6540*/  SHF.R.U32.HI R6, RZ, UR8, R7 ;  /* 0x00000008ff067c19 */ /* 0x000fe20008011607 */
[----:B------:R-:W-:Y:S01]  /*6550*/  ULDC.64 UR8, c[0x0][0x640] ;  /* 0x0001900000087ab9 */ /* 0x000fe20000000a00 */
[----:B------:R-:W-:Y:S01]  /*6560*/  IADD3 R7, P0, RZ, -R16, RZ ;  /* 0x80000010ff077210 */ /* 0x000fe20007f1e0ff */
[----:B------:R-:W0:Y:S01]  /*6570*/  F2I.U32.TRUNC.NTZ R20, R20 ;  /* 0x0000001400147305 */ /* 0x000e22000020f000 */
[----:B------:R-:W3:Y:S01]  /*6580*/  LDC R22, c[0x0][0x148] ;  /* 0x00005200ff167b82 */ /* 0x000ee20000000800 */
[----:B------:R-:W-:Y:S02]  /*6590*/  ULDC UR5, c[0x0][0x618] ;  /* 0x0001860000057ab9 */ /* 0x000fe40000000800 */
[----:B------:R-:W-:Y:S01]  /*65a0*/  IMAD.X R6, RZ, RZ, ~R6, P0 ;  /* 0x000000ffff067224 */ /* 0x000fe200000e0e06 */
[----:B------:R-:W-:-:S03]  /*65b0*/  ISETP.NE.U32.AND P0, PT, RZ, UR8, PT ;  /* 0x00000008ff007c0c */ /* 0x000fc6000bf05070 */
[----:B------:R-:W-:Y:S01]  /*65c0*/  IMAD R6, R6, UR6, RZ ;  /* 0x0000000606067c24 */ /* 0x000fe2000f8e02ff */
[----:B------:R-:W-:-:S03]  /*65d0*/  ISETP.NE.AND.EX P0, PT, RZ, UR9, PT, P0 ;  /* 0x00000009ff007c0c */ /* 0x000fc6000bf05300 */
[C---:B------:R-:W-:Y:S02]  /*65e0*/  IMAD R9, R7.reuse, UR7, R6 ;  /* 0x0000000707097c24 */ /* 0x040fe4000f8e0206 */
[----:B------:R-:W-:Y:S01]  /*65f0*/  IMAD.WIDE.U32 R6, R7, UR6, R4 ;  /* 0x0000000607067c25 */ /* 0x000fe2000f8e0004 */
[----:B------:R-:W-:-:S03]  /*6600*/  ULDC UR6, c[0x0][0x154] ;  /* 0x0000550000067ab9 */ /* 0x000fc60000000800 */
[----:B0-----:R-:W-:Y:S02]  /*6610*/  IMAD.MOV R8, RZ, RZ, -R20 ;  /* 0x000000ffff087224 */ /* 0x001fe400078e0a14 */
[----:B------:R-:W-:Y:S02]  /*6620*/  IMAD.IADD R7, R7, 0x1, R9 ;  /* 0x0000000107077824 */ /* 0x000fe400078e0209 */
[----:B-1----:R-:W-:Y:S01]  /*6630*/  IMAD R18, R19, R8, R18 ;  /* 0x0000000813127224 */ /* 0x002fe200078e0212 */
[----:B--2---:R-:W-:Y:S02]  /*6640*/  I2FP.F32.U32 R8, R13 ;  /* 0x0000000d00087245 */ /* 0x004fe40000201000 */
[--C-:B------:R-:W-:Y:S02]  /*6650*/  SHF.R.U64 R19, R6, UR5, R7.reuse ;  /* 0x0000000506137c19 */ /* 0x100fe40008001207 */
[----:B------:R-:W-:Y:S01]  /*6660*/  SHF.R.U32.HI R6, RZ, UR5, R7 ;  /* 0x00000005ff067c19 */ /* 0x000fe20008011607 */
[----:B------:R-:W-:Y:S01]  /*6670*/  FMUL R8, R8, UR6 ;  /* 0x0000000608087c20 */ /* 0x000fe20008400000 */
[----:B------:R-:W-:-:S02]  /*6680*/  ULDC UR5, c[0x0][0x608] ;  /* 0x0001820000057ab9 */ /* 0x000fc40000000800 */
[--C-:B------:R-:W-:Y:S01]  /*6690*/  SHF.R.U64 R21, R19, UR5, R6.reuse ;  /* 0x0000000513157c19 */ /* 0x100fe20008001206 */
[----:B------:R0:W1:Y:S01]  /*66a0*/  F2I.U32.TRUNC.NTZ R24, R8 ;  /* 0x0000000800187305 */ /* 0x000062000020f000 */
[----:B------:R-:W-:Y:S01]  /*66b0*/  SHF.R.U32.HI R6, RZ, UR5, R6 ;  /* 0x00000005ff067c19 */ /* 0x000fe20008011606 */
[----:B------:R-:W-:-:S03]  /*66c0*/  ULDC UR5, c[0x0][0x658] ;  /* 0x0001960000057ab9 */ /* 0x000fc60000000800 */
[--C-:B------:R-:W-:Y:S02]  /*66d0*/  SHF.R.U64 R20, R21, UR5, R6.reuse ;  /* 0x0000000515147c19 */ /* 0x100fe40008001206 */
[----:B------:R-:W-:-:S03]  /*66e0*/  SHF.R.U32.HI R23, RZ, UR5, R6 ;  /* 0x00000005ff177c19 */ /* 0x000fc60008011606 */
[----:B------:R-:W-:Y:S02]  /*66f0*/  IMAD.MOV.U32 R6, RZ, RZ, R20 ;  /* 0x000000ffff067224 */ /* 0x000fe400078e0014 */
[----:B------:R-:W-:Y:S01]  /*6700*/  IMAD.MOV.U32 R7, RZ, RZ, R23 ;  /* 0x000000ffff077224 */ /* 0x000fe200078e0017 */
[----:B0-----:R-:W-:Y:S06]  /*6710*/  @!P0 BRA `(.L_x_122) ;  /* 0x0000000000288947 */ /* 0x001fec0003800000 */
        /* <DEDUP_REMOVED lines=10> */
.L_x_122:
[----:B------:R-:W-:Y:S01]  /*67c0*/  ULDC UR5, c[0x0][0x648] ;  /* 0x0001920000057ab9 */ /* 0x000fe20000000800 */
[----:B------:R-:W-:Y:S01]  /*67d0*/  LOP3.LUT R21, R21, UR17, RZ, 0xc0, !PT ;  /* 0x0000001115157c12 */ /* 0x000fe2000f8ec0ff */
[----:B-1----:R-:W-:Y:S01]  /*67e0*/  IMAD.MOV R24, RZ, RZ, -R24 ;  /* 0x000000ffff187224 */ /* 0x002fe200078e0a18 */
[----:B------:R-:W-:Y:S01]  /*67f0*/  SHF.R.U64 R6, R6, UR5, R7 ;  /* 0x0000000506067c19 */ /* 0x000fe20008001207 */
[----:B------:R-:W-:Y:S01]  /*6800*/  ULDC UR5, c[0x0][0x638] ;  /* 0x00018e0000057ab9 */ /* 0x000fe20000000800 */
[----:B------:R-:W-:Y:S01]  /*6810*/  LOP3.LUT R19, R19, UR4, RZ, 0xc0, !PT ;  /* 0x0000000413137c12 */ /* 0x000fe2000f8ec0ff */
[----:B---3--:R-:W-:Y:S01]  /*6820*/  @P4 IMAD R18, R22, R24, R13 ;  /* 0x0000001816124224 */ /* 0x008fe200078e020d */
[----:B------:R-:W-:Y:S01]  /*6830*/  ULDC UR6, c[0x0][0x610] ;  /* 0x0001840000067ab9 */ /* 0x000fe20000000800 */
[----:B------:R-:W-:Y:S02]  /*6840*/  IMAD.MOV R7, RZ, RZ, -R6 ;  /* 0x000000ffff077224 */ /* 0x000fe400078e0a06 */
[----:B------:R-:W-:-:S02]  /*6850*/  IMAD R21, R6, UR18, R21 ;  /* 0x0000001206157c24 */ /* 0x000fc4000f8e0215 */
[----:B------:R-:W-:Y:S01]  /*6860*/  IMAD R20, R7, UR5, R20 ;  /* 0x0000000507147c24 */ /* 0x000fe2000f8e0214 */
[----:B------:R-:W-:Y:S01]  /*6870*/  ULDC UR5, c[0x0][0x600] ;  /* 0x0001800000057ab9 */ /* 0x000fe20000000800 */
[----:B------:R-:W-:Y:S02]  /*6880*/  IMAD R18, R21, UR6, R18 ;  /* 0x0000000615127c24 */ /* 0x000fe4000f8e0212 */
[----:B------:R-:W-:Y:S02]  /*6890*/  IMAD R7, R20, UR5, R19 ;  /* 0x0000000514077c24 */ /* 0x000fe4000f8e0213 */
[----:B------:R-:W-:-:S03]  /*68a0*/  IMAD.MOV.U32 R6, RZ, RZ, 0x1 ;  /* 0x00000001ff067424 */ /* 0x000fc600078e00ff */
[----:B------:R-:W-:Y:S02]  /*68b0*/  SEL R13, R7, R18, !P4 ;  /* 0x00000012070d7207 */ /* 0x000fe40006000000 */
[----:B------:R-:W-:-:S07]  /*68c0*/  SEL R18, R18, R7, !P4 ;  /* 0x0000000712127207 */ /* 0x000fce0006000000 */
.L_x_120:
[----:B------:R-:W-:Y:S05]  /*68d0*/  BSYNC B1 ;  /* 0x0000000000017941 */ /* 0x000fea0003800000 */
.L_x_119:
[----:B------:R-:W-:-:S13]  /*68e0*/  LOP3.LUT P0, RZ, R6, 0xff, RZ, 0xc0, !PT ;  /* 0x000000ff06ff7812 */ /* 0x000fda000780c0ff */
[----:B------:R-:W-:Y:S05]  /*68f0*/  @P0 BRA `(.L_x_123) ;  /* 0xfffffff400440947 */ /* 0x000fea000383ffff */
[----:B------:R-:W-:Y:S05]  /*6900*/  BSYNC B0 ;  /* 0x0000000000007941 */ /* 0x000fea0003800000 */
.L_x_112:
[----:B------:R-:W-:-:S03]  /*6910*/  UMOV UR5, 0xffffffff ;  /* 0xffffffff00057882 */ /* 0x000fc60000000000 */
[----:B------:R-:W-:Y:S05]  /*6920*/  BRA.DIV UR5, `(.L_x_124) ;  /* 0x0000000605d07947 */ /* 0x000fea000b800000 */
[----:B------:R-:W-:-:S13]  /*6930*/  ELECT P0, URZ, PT ;  /* 0x00000000003f782f */ /* 0x000fda0003800000 */
.L_x_143:
[----:B------:R-:W-:Y:S04]  /*6940*/  BSSY B0, `(.L_x_125) ;  /* 0x0000058000007945 */ /* 0x000fe80003800000 */
[----:B------:R-:W-:Y:S05]  /*6950*/  @!P0 BRA `(.L_x_126) ;  /* 0x0000000400588947 */ /* 0x000fea0003800000 */
[----:B------:R-:W-:-:S04]  /*6960*/  LOP3.LUT R2, R2, 0x2, RZ, 0xfc, !PT ;  /* 0x0000000202027812 */ /* 0x000fc800078efcff */
[----:B------:R-:W-:-:S13]  /*6970*/  ISETP.NE.AND P0, PT, R2, 0x3, PT ;  /* 0x000000030200780c */ /* 0x000fda0003f05270 */
[----:B------:R-:W-:Y:S05]  /*6980*/  @!P0 BRA `(.L_x_127) ;  /* 0x0000000000048947 */ /* 0x000fea0003800000 */
[----:B------:R-:W-:Y:S01]  /*6990*/  BPT.TRAP 0x1 ;  /* 0x000000040000795c */ /* 0x000fe20000300000 */
.L_x_127:
[----:B------:R-:W0:Y:S01]  /*69a0*/  S2R R5, SR_CgaCtaId ;  /* 0x0000000000057919 */ /* 0x000e220000008800 */
[----:B------:R-:W-:Y:S02]  /*69b0*/  MOV R0, 0x400 ;  /* 0x0000040000007802 */ /* 0x000fe40000000f00 */
[----:B------:R-:W-:Y:S02]  /*69c0*/  SHF.L.U32 R4, R3, 0x1f, RZ ;  /* 0x0000001f03047819 */ /* 0x000fe400000006ff */
[----:B0-----:R-:W-:-:S05]  /*69d0*/  LEA R0, R5, R0, 0x18 ;  /* 0x0000000005007211 */ /* 0x001fca00078ec0ff */
[----:B------:R-:W-:-:S04]  /*69e0*/  VIADD R0, R0, 0x48 ;  /* 0x0000004800007836 */ /* 0x000fc80000000000 */
[C---:B------:R-:W-:Y:S02]  /*69f0*/  IMAD R7, R17.reuse, 0x8, R0 ;  /* 0x0000000811077824 */ /* 0x040fe400078e0200 */
[----:B------:R-:W-:Y:S02]  /*6a00*/  VIADD R17, R17, 0x1 ;  /* 0x0000000111117836 */ /* 0x000fe40000000000 */
[----:B------:R-:W0:Y:S03]  /*6a10*/  SYNCS.PHASECHK.TRANS64.TRYWAIT P0, [R7+URZ], R4 ;  /* 0x00000004070075a7 */ /* 0x000e26000800017f */
[----:B------:R-:W-:-:S04]  /*6a20*/  ISETP.NE.AND P1, PT, R17, 0x9, PT ;  /* 0x000000091100780c */ /* 0x000fc80003f25270 */
[----:B------:R-:W-:Y:S02]  /*6a30*/  SEL R2, RZ, 0x1, P1 ;  /* 0x00000001ff027807 */ /* 0x000fe40000800000 */
[----:B------:R-:W-:Y:S02]  /*6a40*/  SEL R17, R17, RZ, P1 ;  /* 0x000000ff11117207 */ /* 0x000fe40000800000 */
[----:B------:R-:W-:-:S03]  /*6a50*/  LOP3.LUT R6, R3, R2, RZ, 0x3c, !PT ;  /* 0x0000000203067212 */ /* 0x000fc600078e3cff */
[----:B------:R-:W-:Y:S01]  /*6a60*/  IMAD R8, R17, 0x8, R0 ;  /* 0x0000000811087824 */ /* 0x000fe200078e0200 */
[----:B------:R-:W-:Y:S01]  /*6a70*/  SHF.L.U32 R5, R6, 0x1f, RZ ;  /* 0x0000001f06057819 */ /* 0x000fe200000006ff */
[----:B0-----:R-:W-:Y:S06]  /*6a80*/  @!P0 BRA `(.L_x_128) ;  /* 0x0000000400988947 */ /* 0x001fec0003800000 */
.L_x_144:
[----:B------:R-:W1:Y:S01]  /*6a90*/  SYNCS.PHASECHK.TRANS64.TRYWAIT P0, [R8+URZ], R5 ;  /* 0x00000005080075a7 */ /* 0x000e62000800017f */
[----:B------:R-:W-:-:S05]  /*6aa0*/  VIADD R2, R17, 0x1 ;  /* 0x0000000111027836 */ /* 0x000fca0000000000 */
[----:B------:R-:W-:-:S04]  /*6ab0*/  ISETP.NE.AND P1, PT, R2, 0x9, PT ;  /* 0x000000090200780c */ /* 0x000fc80003f25270 */
[----:B------:R-:W-:Y:S02]  /*6ac0*/  SEL R3, RZ, 0x1, P1 ;  /* 0x00000001ff037807 */ /* 0x000fe40000800000 */
[----:B0-----:R-:W-:Y:S02]  /*6ad0*/  SEL R7, R2, RZ, P1 ;  /* 0x000000ff02077207 */ /* 0x001fe40000800000 */
[----:B------:R-:W-:-:S03]  /*6ae0*/  LOP3.LUT R6, R6, R3, RZ, 0x3c, !PT ;  /* 0x0000000306067212 */ /* 0x000fc600078e3cff */
[----:B------:R-:W-:Y:S01]  /*6af0*/  IMAD R9, R7, 0x8, R0 ;  /* 0x0000000807097824 */ /* 0x000fe200078e0200 */
[----:B------:R-:W-:Y:S01]  /*6b00*/  SHF.L.U32 R4, R6, 0x1f, RZ ;  /* 0x0000001f06047819 */ /* 0x000fe200000006ff */
[----:B-1----:R-:W-:Y:S06]  /*6b10*/  @!P0 BRA `(.L_x_129) ;  /* 0x0000000400888947 */ /* 0x002fec0003800000 */
.L_x_145:
[----:B------:R-:W1:Y:S01]  /*6b20*/  SYNCS.PHASECHK.TRANS64.TRYWAIT P0, [R9+URZ], R4 ;  /* 0x00000004090075a7 */ /* 0x000e62000800017f */
[----:B------:R-:W-:-:S05]  /*6b30*/  VIADD R2, R7, 0x1 ;  /* 0x0000000107027836 */ /* 0x000fca0000000000 */
[----:B------:R-:W-:-:S04]  /*6b40*/  ISETP.NE.AND P1, PT, R2, 0x9, PT ;  /* 0x000000090200780c */ /* 0x000fc80003f25270 */
[----:B------:R-:W-:Y:S02]  /*6b50*/  SEL R3, RZ, 0x1, P1 ;  /* 0x00000001ff037807 */ /* 0x000fe40000800000 */
[----:B------:R-:W-:Y:S02]  /*6b60*/  SEL R7, R2, RZ, P1 ;  /* 0x000000ff02077207 */ /* 0x000fe40000800000 */
[----:B------:R-:W-:-:S03]  /*6b70*/  LOP3.LUT R6, R6, R3, RZ, 0x3c, !PT ;  /* 0x0000000306067212 */ /* 0x000fc600078e3cff */
[----:B0-----:R-:W-:Y:S01]  /*6b80*/  IMAD R8, R7, 0x8, R0 ;  /* 0x0000000807087824 */ /* 0x001fe200078e0200 */
[----:B------:R-:W-:Y:S01]  /*6b90*/  SHF.L.U32 R5, R6, 0x1f, RZ ;  /* 0x0000001f06057819 */ /* 0x000fe200000006ff */
[----:B-1----:R-:W-:Y:S06]  /*6ba0*/  @!P0 BRA `(.L_x_130) ;  /* 0x0000000400788947 */ /* 0x002fec0003800000 */
.L_x_146:
        /* <DEDUP_REMOVED lines=9> */
.L_x_147:
        /* <DEDUP_REMOVED lines=9> */
.L_x_148:
        /* <DEDUP_REMOVED lines=9> */
.L_x_149:
[----:B------:R-:W1:Y:S01]  /*6d60*/  SYNCS.PHASECHK.TRANS64.TRYWAIT P0, [R9+URZ], R4 ;  /* 0x00000004090075a7 */ /* 0x000e62000800017f */
[----:B------:R-:W-:-:S05]  /*6d70*/  VIADD R2, R7, 0x1 ;  /* 0x0000000107027836 */ /* 0x000fca0000000000 */
[----:B------:R-:W-:-:S04]  /*6d80*/  ISETP.NE.AND P1, PT, R2, 0x9, PT ;  /* 0x000000090200780c */ /* 0x000fc80003f25270 */
[----:B------:R-:W-:Y:S02]  /*6d90*/  SEL R3, RZ, 0x1, P1 ;  /* 0x00000001ff037807 */ /* 0x000fe40000800000 */
[----:B------:R-:W-:Y:S02]  /*6da0*/  SEL R7, R2, RZ, P1 ;  /* 0x000000ff02077207 */ /* 0x000fe40000800000 */
[----:B------:R-:W-:-:S03]  /*6db0*/  LOP3.LUT R11, R6, R3, RZ, 0x3c, !PT ;  /* 0x00000003060b7212 */ /* 0x000fc600078e3cff */
[----:B------:R-:W-:Y:S01]  /*6dc0*/  IMAD R6, R7, 0x8, R0 ;  /* 0x0000000807067824 */ /* 0x000fe200078e0200 */
[----:B0-----:R-:W-:Y:S01]  /*6dd0*/  SHF.L.U32 R5, R11, 0x1f, RZ ;  /* 0x0000001f0b057819 */ /* 0x001fe200000006ff */
[----:B-1----:R-:W-:Y:S06]  /*6de0*/  @!P0 BRA `(.L_x_134) ;  /* 0x0000000400388947 */ /* 0x002fec0003800000 */
.L_x_150:
[----:B------:R-:W1:Y:S01]  /*6df0*/  SYNCS.PHASECHK.TRANS64.TRYWAIT P0, [R6+URZ], R5 ;  /* 0x00000005060075a7 */ /* 0x000e62000800017f */
[----:B------:R-:W-:-:S05]  /*6e00*/  VIADD R2, R7, 0x1 ;  /* 0x0000000107027836 */ /* 0x000fca0000000000 */
[----:B------:R-:W-:-:S04]  /*6e10*/  ISETP.NE.AND P1, PT, R2, 0x9, PT ;  /* 0x000000090200780c */ /* 0x000fc80003f25270 */
[----:B0-----:R-:W-:Y:S02]  /*6e20*/  SEL R4, RZ, 0x1, P1 ;  /* 0x00000001ff047807 */ /* 0x001fe40000800000 */
[----:B------:R-:W-:Y:S02]  /*6e30*/  SEL R3, R2, RZ, P1 ;  /* 0x000000ff02037207 */ /* 0x000fe40000800000 */
[----:B------:R-:W-:Y:S01]  /*6e40*/  LOP3.LUT R4, R11, R4, RZ, 0x3c, !PT ;  /* 0x000000040b047212 */ /* 0x000fe200078e3cff */
[----:B-1----:R-:W-:Y:S06]  /*6e50*/  @!P0 BRA `(.L_x_135) ;  /* 0x0000000400308947 */ /* 0x002fec0003800000 */
.L_x_151:
[----:B------:R-:W-:Y:S01]  /*6e60*/  IMAD R3, R3, 0x8, R0 ;  /* 0x0000000803037824 */ /* 0x000fe200078e0200 */
[----:B------:R-:W-:-:S07]  /*6e70*/  SHF.L.U32 R0, R4, 0x1f, RZ ;  /* 0x0000001f04007819 */ /* 0x000fce00000006ff */
.L_x_136:
[----:B-1----:R1:W2:Y:S02]  /*6e80*/  SYNCS.PHASECHK.TRANS64.TRYWAIT P0, [R3+URZ], R0 ;  /* 0x00000000030075a7 */ /* 0x0022a4000800017f */
[----:B--2---:R-:W-:Y:S05]  /*6e90*/  @!P0 NANOSLEEP.SYNCS 0x989680 ;  /* 0x009896800000895d */ /* 0x004fea0003900000 */
[----:B------:R-:W2:Y:S02]  /*6ea0*/  @!P0 SYNCS.PHASECHK.TRANS64 P0, [R3+URZ], R0 ;  /* 0x00000000030085a7 */ /* 0x000ea4000800007f */
[----:B--2---:R-:W-:Y:S05]  /*6eb0*/  @!P0 BRA `(.L_x_136) ;  /* 0xfffffffc00f08947 */ /* 0x004fea000383ffff */
.L_x_126:
[----:B------:R-:W-:Y:S05]  /*6ec0*/  BSYNC B0 ;  /* 0x0000000000007941 */ /* 0x000fea0003800000 */
.L_x_125:
[----:B------:R-:W-:Y:S05]  /*6ed0*/  EXIT ;  /* 0x000000000000794d */ /* 0x000fea0003800000 */
.L_x_22:
[----:B-1----:R-:W-:-:S04]  /*6ee0*/  IMAD.U32 R9, RZ, RZ, UR6 ;  /* 0x00000006ff097e24 */ /* 0x002fc8000f8e00ff */
[----:B------:R1:W4:Y:S03]  /*6ef0*/  SYNCS.PHASECHK.TRANS64.TRYWAIT P1, [R9+URZ], R8 ;  /* 0x00000008090075a7 */ /* 0x000326000802017f */
[----:B----4-:R-:W-:Y:S05]  /*6f00*/  @!P1 NANOSLEEP.SYNCS 0x989680 ;  /* 0x009896800000995d */ /* 0x010fea0003900000 */
[----:B------:R-:W4:Y:S02]  /*6f10*/  @!P1 SYNCS.PHASECHK.TRANS64 P1, [R9+URZ], R8 ;  /* 0x00000008090095a7 */ /* 0x000f24000802007f */
[----:B----4-:R-:W-:Y:S05]  /*6f20*/  @!P1 BRA `(.L_x_22) ;  /* 0xfffffffc00ec9947 */ /* 0x010fea000383ffff */
[----:B------:R-:W-:Y:S05]  /*6f30*/  BRA `(.L_x_21) ;  /* 0xffffffa400c07947 */ /* 0x000fea000383ffff */
.L_x_28:
[----:B-1----:R-:W-:-:S04]  /*6f40*/  IMAD.U32 R13, RZ, RZ, UR12 ;  /* 0x0000000cff0d7e24 */ /* 0x002fc8000f8e00ff */
[----:B------:R1:W4:Y:S03]  /*6f50*/  SYNCS.PHASECHK.TRANS64.TRYWAIT P1, [R13+URZ], R10 ;  /* 0x0000000a0d0075a7 */ /* 0x000326000802017f */
[----:B----4-:R-:W-:Y:S05]  /*6f60*/  @!P1 NANOSLEEP.SYNCS 0x989680 ;  /* 0x009896800000995d */ /* 0x010fea0003900000 */
[----:B------:R-:W4:Y:S02]  /*6f70*/  @!P1 SYNCS.PHASECHK.TRANS64 P1, [R13+URZ], R10 ;  /* 0x0000000a0d0095a7 */ /* 0x000f24000802007f */
[----:B----4-:R-:W-:Y:S05]  /*6f80*/  @!P1 BRA `(.L_x_28) ;  /* 0xfffffffc00ec9947 */ /* 0x010fea000383ffff */
[----:B------:R-:W-:Y:S05]  /*6f90*/  BRA `(.L_x_27) ;  /* 0xffffffac00747947 */ /* 0x000fea000383ffff */
.L_x_113:
[----:B------:R-:W-:Y:S01]  /*6fa0*/  BSSY B1, `(.L_x_137) ;  /* 0x0000006000017945 */ /* 0x000fe20003800000 */
[----:B------:R-:W-:-:S07]  /*6fb0*/  IMAD.MOV.U32 R6, RZ, RZ, -0x1 ;  /* 0xffffffffff067424 */ /* 0x000fce00078e00ff */
[----:B------:R-:W-:Y:S05]  /*6fc0*/  WARPSYNC.COLLECTIVE R6, `(.L_x_138) ;  /* 0x00000000060c7348 */ /* 0x000fea0003c00000 */
[----:B------:R-:W-:Y:S02]  /*6fd0*/  ELECT P0, UR62, PT ;  /* 0x00000000003e782f */ /* 0x000fe40003800000 */
[----:B------:R-:W-:Y:S01]  /*6fe0*/  MOV R6, UR62 ;  /* 0x0000003e00067c02 */ /* 0x000fe20008000f00 */
[----:B------:R-:W-:Y:S10]  /*6ff0*/  ENDCOLLECTIVE ;  /* 0x000000000000791b */ /* 0x000ff40003800000 */
.L_x_138:
[----:B------:R-:W-:Y:S05]  /*7000*/  BSYNC B1 ;  /* 0x0000000000017941 */ /* 0x000fea0003800000 */
.L_x_137:
[----:B------:R-:W-:Y:S05]  /*7010*/  BRA `(.L_x_139) ;  /* 0xffffffec00887947 */ /* 0x000fea000383ffff */
.L_x_116:
[----:B0-----:R0:W1:Y:S02]  /*7020*/  SYNCS.PHASECHK.TRANS64.TRYWAIT P0, [R18+URZ+0x48], R9 ;  /* 0x00004809120075a7 */ /* 0x001064000800017f */
[----:B-1----:R-:W-:Y:S05]  /*7030*/  @!P0 NANOSLEEP.SYNCS 0x989680 ;  /* 0x009896800000895d */ /* 0x002fea0003900000 */
[----:B------:R-:W1:Y:S02]  /*7040*/  @!P0 SYNCS.PHASECHK.TRANS64 P0, [R18+URZ+0x48], R9 ;  /* 0x00004809120085a7 */ /* 0x000e64000800007f */
[----:B-1----:R-:W-:Y:S05]  /*7050*/  @!P0 BRA `(.L_x_116) ;  /* 0xfffffffc00f08947 */ /* 0x002fea000383ffff */
[----:B------:R-:W-:Y:S05]  /*7060*/  BRA `(.L_x_140) ;  /* 0xffffffec00c87947 */ /* 0x000fea000383ffff */
.L_x_124:
[----:B------:R-:W-:Y:S01]  /*7070*/  BSSY B0, `(.L_x_141) ;  /* 0x0000006000007945 */ /* 0x000fe20003800000 */
[----:B------:R-:W-:-:S07]  /*7080*/  IMAD.MOV.U32 R6, RZ, RZ, -0x1 ;  /* 0xffffffffff067424 */ /* 0x000fce00078e00ff */
[----:B------:R-:W-:Y:S05]  /*7090*/  WARPSYNC.COLLECTIVE R6, `(.L_x_142) ;  /* 0x00000000060c7348 */ /* 0x000fea0003c00000 */
[----:B------:R-:W-:Y:S02]  /*70a0*/  ELECT P0, UR62, PT ;  /* 0x00000000003e782f */ /* 0x000fe40003800000 */
[----:B------:R-:W-:Y:S01]  /*70b0*/  MOV R6, UR62 ;  /* 0x0000003e00067c02 */ /* 0x000fe20008000f00 */
[----:B------:R-:W-:Y:S10]  /*70c0*/  ENDCOLLECTIVE ;  /* 0x000000000000791b */ /* 0x000ff40003800000 */
.L_x_142:
[----:B------:R-:W-:Y:S05]  /*70d0*/  BSYNC B0 ;  /* 0x0000000000007941 */ /* 0x000fea0003800000 */
.L_x_141:
[----:B------:R-:W-:Y:S05]  /*70e0*/  BRA `(.L_x_143) ;  /* 0xfffffff800147947 */ /* 0x000fea000383ffff */
.L_x_128:
[----:B0-----:R0:W1:Y:S02]  /*70f0*/  SYNCS.PHASECHK.TRANS64.TRYWAIT P0, [R7+URZ], R4 ;  /* 0x00000004070075a7 */ /* 0x001064000800017f */
[----:B-1----:R-:W-:Y:S05]  /*7100*/  @!P0 NANOSLEEP.SYNCS 0x989680 ;  /* 0x009896800000895d */ /* 0x002fea0003900000 */
[----:B------:R-:W1:Y:S02]  /*7110*/  @!P0 SYNCS.PHASECHK.TRANS64 P0, [R7+URZ], R4 ;  /* 0x00000004070085a7 */ /* 0x000e64000800007f */
[----:B-1----:R-:W-:Y:S05]  /*7120*/  @!P0 BRA `(.L_x_128) ;  /* 0xfffffffc00f08947 */ /* 0x002fea000383ffff */
[----:B------:R-:W-:Y:S05]  /*7130*/  BRA `(.L_x_144) ;  /* 0xfffffff800547947 */ /* 0x000fea000383ffff */
.L_x_129:
[----:B0-----:R0:W1:Y:S02]  /*7140*/  SYNCS.PHASECHK.TRANS64.TRYWAIT P0, [R8+URZ], R5 ;  /* 0x00000005080075a7 */ /* 0x001064000800017f */
[----:B-1----:R-:W-:Y:S05]  /*7150*/  @!P0 NANOSLEEP.SYNCS 0x989680 ;  /* 0x009896800000895d */ /* 0x002fea0003900000 */
[----:B------:R-:W1:Y:S02]  /*7160*/  @!P0 SYNCS.PHASECHK.TRANS64 P0, [R8+URZ], R5 ;  /* 0x00000005080085a7 */ /* 0x000e64000800007f */
[----:B-1----:R-:W-:Y:S05]  /*7170*/  @!P0 BRA `(.L_x_129) ;  /* 0xfffffffc00f08947 */ /* 0x002fea000383ffff */
[----:B------:R-:W-:Y:S05]  /*7180*/  BRA `(.L_x_145) ;  /* 0xfffffff800647947 */ /* 0x000fea000383ffff */
.L_x_130:
[----:B0-----:R0:W1:Y:S02]  /*7190*/  SYNCS.PHASECHK.TRANS64.TRYWAIT P0, [R9+URZ], R4 ;  /* 0x00000004090075a7 */ /* 0x001064000800017f */
[----:B-1----:R-:W-:Y:S05]  /*71a0*/  @!P0 NANOSLEEP.SYNCS 0x989680 ;  /* 0x009896800000895d */ /* 0x002fea0003900000 */
[----:B------:R-:W1:Y:S02]  /*71b0*/  @!P0 SYNCS.PHASECHK.TRANS64 P0, [R9+URZ], R4 ;  /* 0x00000004090085a7 */ /* 0x000e64000800007f */
[----:B-1----:R-:W-:Y:S05]  /*71c0*/  @!P0 BRA `(.L_x_130) ;  /* 0xfffffffc00f08947 */ /* 0x002fea000383ffff */
[----:B------:R-:W-:Y:S05]  /*71d0*/  BRA `(.L_x_146) ;  /* 0xfffffff800747947 */ /* 0x000fea000383ffff */
.L_x_131:
[----:B0-----:R0:W1:Y:S02]  /*71e0*/  SYNCS.PHASECHK.TRANS64.TRYWAIT P0, [R8+URZ], R5 ;  /* 0x00000005080075a7 */ /* 0x001064000800017f */
[----:B-1----:R-:W-:Y:S05]  /*71f0*/  @!P0 NANOSLEEP.SYNCS 0x989680 ;  /* 0x009896800000895d */ /* 0x002fea0003900000 */
[----:B------:R-:W1:Y:S02]  /*7200*/  @!P0 SYNCS.PHASECHK.TRANS64 P0, [R8+URZ], R5 ;  /* 0x00000005080085a7 */ /* 0x000e64000800007f */
[----:B-1----:R-:W-:Y:S05]  /*7210*/  @!P0 BRA `(.L_x_131) ;  /* 0xfffffffc00f08947 */ /* 0x002fea000383ffff */
[----:B------:R-:W-:Y:S05]  /*7220*/  BRA `(.L_x_147) ;  /* 0xfffffff800847947 */ /* 0x000fea000383ffff */
.L_x_132:
[----:B0-----:R0:W1:Y:S02]  /*7230*/  SYNCS.PHASECHK.TRANS64.TRYWAIT P0, [R9+URZ], R4 ;  /* 0x00000004090075a7 */ /* 0x001064000800017f */
[----:B-1----:R-:W-:Y:S05]  /*7240*/  @!P0 NANOSLEEP.SYNCS 0x989680 ;  /* 0x009896800000895d */ /* 0x002fea0003900000 */
[----:B------:R-:W1:Y:S02]  /*7250*/  @!P0 SYNCS.PHASECHK.TRANS64 P0, [R9+URZ], R4 ;  /* 0x00000004090085a7 */ /* 0x000e64000800007f */
[----:B-1----:R-:W-:Y:S05]  /*7260*/  @!P0 BRA `(.L_x_132) ;  /* 0xfffffffc00f08947 */ /* 0x002fea000383ffff */
[----:B------:R-:W-:Y:S05]  /*7270*/  BRA `(.L_x_148) ;  /* 0xfffffff800947947 */ /* 0x000fea000383ffff */
.L_x_133:
[----:B0-----:R0:W1:Y:S02]  /*7280*/  SYNCS.PHASECHK.TRANS64.TRYWAIT P0, [R8+URZ], R5 ;  /* 0x00000005080075a7 */ /* 0x001064000800017f */
[----:B-1----:R-:W-:Y:S05]  /*7290*/  @!P0 NANOSLEEP.SYNCS 0x989680 ;  /* 0x009896800000895d */ /* 0x002fea0003900000 */
[----:B------:R-:W1:Y:S02]  /*72a0*/  @!P0 SYNCS.PHASECHK.TRANS64 P0, [R8+URZ], R5 ;  /* 0x00000005080085a7 */ /* 0x000e64000800007f */
[----:B-1----:R-:W-:Y:S05]  /*72b0*/  @!P0 BRA `(.L_x_133) ;  /* 0xfffffffc00f08947 */ /* 0x002fea000383ffff */
[----:B------:R-:W-:Y:S05]  /*72c0*/  BRA `(.L_x_149) ;  /* 0xfffffff800a47947 */ /* 0x000fea000383ffff */
.L_x_134:
[----:B0-----:R0:W1:Y:S02]  /*72d0*/  SYNCS.PHASECHK.TRANS64.TRYWAIT P0, [R9+URZ], R4 ;  /* 0x00000004090075a7 */ /* 0x001064000800017f */
[----:B-1----:R-:W-:Y:S05]  /*72e0*/  @!P0 NANOSLEEP.SYNCS 0x989680 ;  /* 0x009896800000895d */ /* 0x002fea0003900000 */
[----:B------:R-:W1:Y:S02]  /*72f0*/  @!P0 SYNCS.PHASECHK.TRANS64 P0, [R9+URZ], R4 ;  /* 0x00000004090085a7 */ /* 0x000e64000800007f */
[----:B-1----:R-:W-:Y:S05]  /*7300*/  @!P0 BRA `(.L_x_134) ;  /* 0xfffffffc00f08947 */ /* 0x002fea000383ffff */
[----:B------:R-:W-:Y:S05]  /*7310*/  BRA `(.L_x_150) ;  /* 0xfffffff800b47947 */ /* 0x000fea000383ffff */
.L_x_135:
[----:B0-----:R0:W1:Y:S02]  /*7320*/  SYNCS.PHASECHK.TRANS64.TRYWAIT P0, [R6+URZ], R5 ;  /* 0x00000005060075a7 */ /* 0x001064000800017f */
[----:B-1----:R-:W-:Y:S05]  /*7330*/  @!P0 NANOSLEEP.SYNCS 0x989680 ;  /* 0x009896800000895d */ /* 0x002fea0003900000 */
[----:B------:R-:W1:Y:S02]  /*7340*/  @!P0 SYNCS.PHASECHK.TRANS64 P0, [R6+URZ], R5 ;  /* 0x00000005060085a7 */ /* 0x000e64000800007f */
[----:B-1----:R-:W-:Y:S05]  /*7350*/  @!P0 BRA `(.L_x_135) ;  /* 0xfffffffc00f08947 */ /* 0x002fea000383ffff */
[----:B------:R-:W-:Y:S05]  /*7360*/  BRA `(.L_x_151) ;  /* 0xfffffff800bc7947 */ /* 0x000fea000383ffff */
.L_x_152:
[----:B------:R-:W-:-:S00]  /*7370*/  BRA `(.L_x_152) ;  /* 0xfffffffc00fc7947 */ /* 0x000fc0000383ffff */
[----:B------:R-:W-:-:S00]  /*7380*/  NOP ;  /* 0x0000000000007918 */ /* 0x000fc00000000000 */
[----:B------:R-:W-:-:S00]  /*7390*/  NOP ;  /* 0x0000000000007918 */ /* 0x000fc00000000000 */
[----:B------:R-:W-:-:S00]  /*73a0*/  NOP ;  /* 0x0000000000007918 */ /* 0x000fc00000000000 */
[----:B------:R-:W-:-:S00]  /*73b0*/  NOP ;  /* 0x0000000000007918 */ /* 0x000fc00000000000 */
[----:B------:R-:W-:-:S00]  /*73c0*/  NOP ;  /* 0x0000000000007918 */ /* 0x000fc00000000000 */
[----:B------:R-:W-:-:S00]  /*73d0*/  NOP ;  /* 0x0000000000007918 */ /* 0x000fc00000000000 */
[----:B------:R-:W-:-:S00]  /*73e0*/  NOP ;  /* 0x0000000000007918 */ /* 0x000fc00000000000 */
[----:B------:R-:W-:-:S00]  /*73f0*/  NOP ;  /* 0x0000000000007918 */ /* 0x000fc00000000000 */
.L_x_153:


//--------------------- .nv.shared._ZN7cutlass13device_kernelINS_4gemm6kernel13GemmUniversalIN4cute5tupleIJiiiiEEENS1_10collective13CollectiveMmaINS1_37MainloopSm90TmaGmmaWarpSpecializedFP8ILi9ENS5_IJNS4_1CILi1EEENSA_ILi2EEESB_EEENS1_35KernelTmaWarpSpecializedCooperativeEEENS5_IJNSA_ILi128EEENSA_ILi64EEESG_EEENS_12float_e5m2_tENS5_IJlSB_lEEESJ_SK_NS4_8TiledMMAINS4_8MMA_AtomIJNS4_4SM904GMMA30MMA_64x64x32_F32E5M2E5M2_SS_TNILNSO_7ScaleInE1ELSQ_1EEEEEENS4_6LayoutINS5_IJSC_SB_SB_EEENS5_IJSB_NSA_ILi0EEESV_EEEEENS5_IJNS4_10UnderscoreESY_SY_EEEEENS4_23SM90_TMA_LOAD_MULTICASTENS4_14ComposedLayoutINS4_7SwizzleILi3ELi4ELi3EEENS4_18smem_ptr_flag_bitsILi8EEENST_INS5_IJNSA_ILi8EEESG_EEENS5_IJSG_SB_EEEEEEEvNS4_8identityENS4_13SM90_TMA_LOADES1B_vS1C_EENS_8epilogue10collective6detail29Sm90TmaWarpSpecializedAdapterINS1G_15DefaultEpilogueISJ_SK_SK_NS1F_6thread17LinearCombinationISJ_Li1EffLNS1K_9ScaleType4KindE0ELNS_15FloatRoundStyleE2ESJ_EENS1_15EpilogueDefaultEEEEEvvEEEEvNT_6ParamsE --------------------------
	.section	.nv.shared._ZN7cutlass13device_kernelINS_4gemm6kernel13GemmUniversalIN4cute5tupleIJiiiiEEENS1_10collective13CollectiveMmaINS1_37MainloopSm90TmaGmmaWarpSpecializedFP8ILi9ENS5_IJNS4_1CILi1EEENSA_ILi2EEESB_EEENS1_35KernelTmaWarpSpecializedCooperativeEEENS5_IJNSA_ILi128EEENSA_ILi64EEESG_EEENS_12float_e5m2_tENS5_IJlSB_lEEESJ_SK_NS4_8TiledMMAINS4_8MMA_AtomIJNS4_4SM904GMMA30MMA_64x64x32_F32E5M2E5M2_SS_TNILNSO_7ScaleInE1ELSQ_1EEEEEENS4_6LayoutINS5_IJSC_SB_SB_EEENS5_IJSB_NSA_ILi0EEESV_EEEEENS5_IJNS4_10UnderscoreESY_SY_EEEEENS4_23SM90_TMA_LOAD_MULTICASTENS4_14ComposedLayoutINS4_7SwizzleILi3ELi4ELi3EEENS4_18smem_ptr_flag_bitsILi8EEENST_INS5_IJNSA_ILi8EEESG_EEENS5_IJSG_SB_EEEEEEEvNS4_8identityENS4_13SM90_TMA_LOADES1B_vS1C_EENS_8epilogue10collective6detail29Sm90TmaWarpSpecializedAdapterINS1G_15DefaultEpilogueISJ_SK_SK_NS1F_6thread17LinearCombinationISJ_Li1EffLNS1K_9ScaleType4KindE0ELNS_15FloatRoundStyleE2ESJ_EENS1_15EpilogueDefaultEEEEEvvEEEEvNT_6ParamsE,"aw",@nobits
	.sectionflags	@""
	.align	16
	.zero		1024


//--------------------- .nv.shared.reserved.0     --------------------------
	.section	.nv.shared.reserved.0,"aw",@nobits
	.weak		__nv_reservedSMEM_offset_0_alias
	.size		__nv_reservedSMEM_offset_0_alias, 0, 0
	.other		__nv_reservedSMEM_offset_0_alias,@"STO_CUDA_RESERVED_SHARED STV_DEFAULT"
__nv_reservedSMEM_offset_0_alias:
	.zero		0


//--------------------- .nv.global                --------------------------
	.section	.nv.global,"aw",@nobits
.nv.global:
	.type		_ZN40_INTERNAL_52db2ae4_4_k_cu_ca453597_297254cute1_E,@object
	.size		_ZN40_INTERNAL_52db2ae4_4_k_cu_ca453597_297254cute1_E,(_ZN40_INTERNAL_52db2ae4_4_k_cu_ca453597_297254cuda3std3__45__cpo6cbeginE - _ZN40_INTERNAL_52db2ae4_4_k_cu_ca453597_297254cute1_E)
_ZN40_INTERNAL_52db2ae4_4_k_cu_ca453597_297254cute1_E:
	.zero		1
	.type		_ZN40_INTERNAL_52db2ae4_4_k_cu_ca453597_297254cuda3std3__45__cpo6cbeginE,@object
	.size		_ZN40_INTERNAL_52db2ae4_4_k_cu_ca453597_297254cuda3std3__45__cpo6cbeginE,(_ZN40_INTERNAL_52db2ae4_4_k_cu_ca453597_297254cuda3std3__48in_placeE - _ZN40_INTERNAL_52db2ae4_4_k_cu_ca453597_297254cuda3std3__45__cpo6cbeginE)
_ZN40_INTERNAL_52db2ae4_4_k_cu_ca453597_297254cuda3std3__45__cpo6cbeginE:
	.zero		1
	.type		_ZN40_INTERNAL_52db2ae4_4_k_cu_ca453597_297254cuda3std3__48in_placeE,@object
	.size		_ZN40_INTERNAL_52db2ae4_4_k_cu_ca453597_297254cuda3std3__48in_placeE,(_ZN40_INTERNAL_52db2ae4_4_k_cu_ca453597_297254cuda3std6ranges3__45__cpo9iter_moveE - _ZN40_INTERNAL_52db2ae4_4_k_cu_ca453597_297254cuda3std3__48in_placeE)
_ZN40_INTERNAL_52db2ae4_4_k_cu_ca453597_297254cuda3std3__48in_placeE:
	.zero		1
	.type		_ZN40_INTERNAL_52db2ae4_4_k_cu_ca453597_297254cuda3std6ranges3__45__cpo9iter_moveE,@object
	.size		_ZN40_INTERNAL_52db2ae4_4_k_cu_ca453597_297254cuda3std6ranges3__45__cpo9iter_moveE,(_ZN40_INTERNAL_52db2ae4_4_k_cu_ca453597_297254cuda3std3__45__cpo5beginE - _ZN40_INTERNAL_52db2ae4_4_k_cu_ca453597_297254cuda3std6ranges3__45__cpo9iter_moveE)
_ZN40_INTERNAL_52db2ae4_4_k_cu_ca453597_297254cuda3std6ranges3__45__cpo9iter_moveE:
	.zero		1
	.type		_ZN40_INTERNAL_52db2ae4_4_k_cu_ca453597_297254cuda3std3__45__cpo5beginE,@object
	.size		_ZN40_INTERNAL_52db2ae4_4_k_cu_ca453597_297254cuda3std3__45__cpo5beginE,(_ZN40_INTERNAL_52db2ae4_4_k_cu_ca453597_297254cuda3std3__442_GLOBAL__N__52db2ae4_4_k_cu_ca453597_297256ignoreE - _ZN40_INTERNAL_52db2ae4_4_k_cu_ca453597_297254cuda3std3__45__cpo5beginE)
_ZN40_INTERNAL_52db2ae4_4_k_cu_ca453597_297254cuda3std3__45__cpo5beginE:
	.zero		1
	.type		_ZN40_INTERNAL_52db2ae4_4_k_cu_ca453597_297254cuda3std3__442_GLOBAL__N__52db2ae4_4_k_cu_ca453597_297256ignoreE,@object
	.size		_ZN40_INTERNAL_52db2ae4_4_k_cu_ca453597_297254cuda3std3__442_GLOBAL__N__52db2ae4_4_k_cu_ca453597_297256ignoreE,(_ZN40_INTERNAL_52db2ae4_4_k_cu_ca453597_297254cute7productE - _ZN40_INTERNAL_52db2ae4_4_k_cu_ca453597_297254cuda3std3__442_GLOBAL__N__52db2ae4_4_k_cu_ca453597_297256ignoreE)
_ZN40_INTERNAL_52db2ae4_4_k_cu_ca453597_297254cuda3std3__442_GLOBAL__N__52db2ae4_4_k_cu_ca453597_297256ignoreE:
	.zero		1
	.type		_ZN40_INTERNAL_52db2ae4_4_k_cu_ca453597_297254cute7productE,@object
	.size		_ZN40_INTERNAL_52db2ae4_4_k_cu_ca453597_297254cute7productE,(_ZN40_INTERNAL_52db2ae4_4_k_cu_ca453597_297254cuda3std3__45__cpo3endE - _ZN40_INTERNAL_52db2ae4_4_k_cu_ca453597_297254cute7productE)
_ZN40_INTERNAL_52db2ae4_4_k_cu_ca453597_297254cute7productE:
	.zero		1
	.type		_ZN40_INTERNAL_52db2ae4_4_k_cu_ca453597_297254cuda3std3__45__cpo3endE,@object
	.size		_ZN40_INTERNAL_52db2ae4_4_k_cu_ca453597_297254cuda3std3__45__cpo3endE,(_ZN40_INTERNAL_52db2ae4_4_k_cu_ca453597_297254cuda3std3__419piecewise_constructE - _ZN40_INTERNAL_52db2ae4_4_k_cu_ca453597_297254cuda3std3__45__cpo3endE)
_ZN40_INTERNAL_52db2ae4_4_k_cu_ca453597_297254cuda3std3__45__cpo3endE:
	.zero		1
	.type		_ZN40_INTERNAL_52db2ae4_4_k_cu_ca453597_297254cuda3std3__419piecewise_constructE,@object
	.size		_ZN40_INTERNAL_52db2ae4_4_k_cu_ca453597_297254cuda3std3__419piecewise_constructE,(_ZN40_INTERNAL_52db2ae4_4_k_cu_ca453597_297254cuda3std3__45__cpo4cendE - _ZN40_INTERNAL_52db2ae4_4_k_cu_ca453597_297254cuda3std3__419piecewise_constructE)
_ZN40_INTERNAL_52db2ae4_4_k_cu_ca453597_297254cuda3std3__419piecewise_constructE:
	.zero		1
	.type		_ZN40_INTERNAL_52db2ae4_4_k_cu_ca453597_297254cuda3std3__45__cpo4cendE,@object
	.size		_ZN40_INTERNAL_52db2ae4_4_k_cu_ca453597_297254cuda3std3__45__cpo4cendE,(_ZN40_INTERNAL_52db2ae4_4_k_cu_ca453597_297254cuda3std6ranges3__45__cpo4swapE - _ZN40_INTERNAL_52db2ae4_4_k_cu_ca453597_297254cuda3std3__45__cpo4cendE)
_ZN40_INTERNAL_52db2ae4_4_k_cu_ca453597_297254cuda3std3__45__cpo4cendE:
	.zero		1
	.type		_ZN40_INTERNAL_52db2ae4_4_k_cu_ca453597_297254cuda3std6ranges3__45__cpo4swapE,@object
	.size		_ZN40_INTERNAL_52db2ae4_4_k_cu_ca453597_297254cuda3std6ranges3__45__cpo4swapE,(.L_7 - _ZN40_INTERNAL_52db2ae4_4_k_cu_ca453597_297254cuda3std6ranges3__45__cpo4swapE)
_ZN40_INTERNAL_52db2ae4_4_k_cu_ca453597_297254cuda3std6ranges3__45__cpo4swapE:
	.zero		1
.L_7:


//--------------------- .nv.constant0._ZN7cutlass13device_kernelINS_4gemm6kernel13GemmUniversalIN4cute5tupleIJiiiiEEENS1_10collective13CollectiveMmaINS1_37MainloopSm90TmaGmmaWarpSpecializedFP8ILi9ENS5_IJNS4_1CILi1EEENSA_ILi2EEESB_EEENS1_35KernelTmaWarpSpecializedCooperativeEEENS5_IJNSA_ILi128EEENSA_ILi64EEESG_EEENS_12float_e5m2_tENS5_IJlSB_lEEESJ_SK_NS4_8TiledMMAINS4_8MMA_AtomIJNS4_4SM904GMMA30MMA_64x64x32_F32E5M2E5M2_SS_TNILNSO_7ScaleInE1ELSQ_1EEEEEENS4_6LayoutINS5_IJSC_SB_SB_EEENS5_IJSB_NSA_ILi0EEESV_EEEEENS5_IJNS4_10UnderscoreESY_SY_EEEEENS4_23SM90_TMA_LOAD_MULTICASTENS4_14ComposedLayoutINS4_7SwizzleILi3ELi4ELi3EEENS4_18smem_ptr_flag_bitsILi8EEENST_INS5_IJNSA_ILi8EEESG_EEENS5_IJSG_SB_EEEEEEEvNS4_8identityENS4_13SM90_TMA_LOADES1B_vS1C_EENS_8epilogue10collective6detail29Sm90TmaWarpSpecializedAdapterINS1G_15DefaultEpilogueISJ_SK_SK_NS1F_6thread17LinearCombinationISJ_Li1EffLNS1K_9ScaleType4KindE0ELNS_15FloatRoundStyleE2ESJ_EENS1_15EpilogueDefaultEEEEEvvEEEEvNT_6ParamsE --------------------------
	.section	.nv.constant0._ZN7cutlass13device_kernelINS_4gemm6kernel13GemmUniversalIN4cute5tupleIJiiiiEEENS1_10collective13CollectiveMmaINS1_37MainloopSm90TmaGmmaWarpSpecializedFP8ILi9ENS5_IJNS4_1CILi1EEENSA_ILi2EEESB_EEENS1_35KernelTmaWarpSpecializedCooperativeEEENS5_IJNSA_ILi128EEENSA_ILi64EEESG_EEENS_12float_e5m2_tENS5_IJlSB_lEEESJ_SK_NS4_8TiledMMAINS4_8MMA_AtomIJNS4_4SM904GMMA30MMA_64x64x32_F32E5M2E5M2_SS_TNILNSO_7ScaleInE1ELSQ_1EEEEEENS4_6LayoutINS5_IJSC_SB_SB_EEENS5_IJSB_NSA_ILi0EEESV_EEEEENS5_IJNS4_10UnderscoreESY_SY_EEEEENS4_23SM90_TMA_LOAD_MULTICASTENS4_14ComposedLayoutINS4_7SwizzleILi3ELi4ELi3EEENS4_18smem_ptr_flag_bitsILi8EEENST_INS5_IJNSA_ILi8EEESG_EEENS5_IJSG_SB_EEEEEEEvNS4_8identityENS4_13SM90_TMA_LOADES1B_vS1C_EENS_8epilogue10collective6detail29Sm90TmaWarpSpecializedAdapterINS1G_15DefaultEpilogueISJ_SK_SK_NS1F_6thread17LinearCombinationISJ_Li1EffLNS1K_9ScaleType4KindE0ELNS_15FloatRoundStyleE2ESJ_EENS1_15EpilogueDefaultEEEEEvvEEEEvNT_6ParamsE,"a",@progbits
	.sectionflags	@""
	.align	4
.nv.constant0._ZN7cutlass13device_kernelINS_4gemm6kernel13GemmUniversalIN4cute5tupleIJiiiiEEENS1_10collective13CollectiveMmaINS1_37MainloopSm90TmaGmmaWarpSpecializedFP8ILi9ENS5_IJNS4_1CILi1EEENSA_ILi2EEESB_EEENS1_35KernelTmaWarpSpecializedCooperativeEEENS5_IJNSA_ILi128EEENSA_ILi64EEESG_EEENS_12float_e5m2_tENS5_IJlSB_lEEESJ_SK_NS4_8TiledMMAINS4_8MMA_AtomIJNS4_4SM904GMMA30MMA_64x64x32_F32E5M2E5M2_SS_TNILNSO_7ScaleInE1ELSQ_1EEEEEENS4_6LayoutINS5_IJSC_SB_SB_EEENS5_IJSB_NSA_ILi0EEESV_EEEEENS5_IJNS4_10UnderscoreESY_SY_EEEEENS4_23SM90_TMA_LOAD_MULTICASTENS4_14ComposedLayoutINS4_7SwizzleILi3ELi4ELi3EEENS4_18smem_ptr_flag_bitsILi8EEENST_INS5_IJNSA_ILi8EEESG_EEENS5_IJSG_SB_EEEEEEEvNS4_8identityENS4_13SM90_TMA_LOADES1B_vS1C_EENS_8epilogue10collective6detail29Sm90TmaWarpSpecializedAdapterINS1G_15DefaultEpilogueISJ_SK_SK_NS1F_6thread17LinearCombinationISJ_Li1EffLNS1K_9ScaleType4KindE0ELNS_15FloatRoundStyleE2ESJ_EENS1_15EpilogueDefaultEEEEEvvEEEEvNT_6ParamsE:
	.zero		1664


//--------------------- SYMBOLS --------------------------

	.type		.nv.reservedSmem.offset0,@object
	.size		.nv.reservedSmem.offset0,0x4
